def gluon_mma(
    a_ptr,
    b_ptr,
    c_ptr,
    M: gl.constexpr,
    N: gl.constexpr,
    K: gl.constexpr,
    BLK_A: gl.constexpr,
    BLK_B: gl.constexpr,
    SHARED_A: gl.constexpr,
    SHARED_B: gl.constexpr,
    ACC_LAYOUT: gl.constexpr,
    TMEM_LAYOUT: gl.constexpr,
    USE_TCGEN05: gl.constexpr,
    IS_ASYNC: gl.constexpr,
):
    offs_m = gl.arange(0, M, layout=gl.SliceLayout(1, BLK_A))
    offs_ka = gl.arange(0, K, layout=gl.SliceLayout(0, BLK_A))
    offs_kb = gl.arange(0, K, layout=gl.SliceLayout(1, BLK_B))
    offs_n = gl.arange(0, N, layout=gl.SliceLayout(0, BLK_B))
    a = gl.load(a_ptr + offs_m[:, None] * K + offs_ka[None, :])
    b = gl.load(b_ptr + offs_kb[:, None] * N + offs_n[None, :])
    a_smem = gl.allocate_shared_memory(a.dtype, [M, K], SHARED_A, a)
    b_smem = gl.allocate_shared_memory(b.dtype, [K, N], SHARED_B, b)

    if USE_TCGEN05:
        fence_async_shared()
        bar = gl.allocate_shared_memory(gl.int64, [1], mbarrier.MBarrierLayout())
        mbarrier.init(bar, count=1)
        acc_tmem = allocate_tensor_memory(gl.float32, [M, N], TMEM_LAYOUT)
        tcgen05_mma(a_smem, b_smem, acc_tmem, use_acc=False)
        tcgen05_commit(bar)
        mbarrier.wait(bar, phase=0)
        mbarrier.invalidate(bar)
        acc = acc_tmem.load(ACC_LAYOUT)
    else:
        acc = gl.zeros([M, N], dtype=gl.float32, layout=ACC_LAYOUT)
        acc = hopper.warpgroup_mma(a_smem, b_smem, acc, is_async=IS_ASYNC)
        if IS_ASYNC:
            acc = hopper.warpgroup_mma_wait(num_outstanding=0, deps=[acc])

    out_layout: gl.constexpr = gl.BlockedLayout(
        [1, 1], [1, 32], [gl.num_warps(), 1], [1, 0]
    )
    acc = gl.convert_layout(acc, out_layout)
    offs_cm = gl.arange(0, M, layout=gl.SliceLayout(1, out_layout))
    offs_cn = gl.arange(0, N, layout=gl.SliceLayout(0, out_layout))
    gl.store(c_ptr + offs_cm[:, None] * N + offs_cn[None, :], acc)

# config = {"BLOCK_K": 128, "BLOCK_M": 64, "BLOCK_N": 64, "arch": "sm_100", "dtype": "fp16", "is_async": 1, "num_warps": 4}
# arch = sm_100


// ===== COMPILED SASS (sm_100a) =====

	.target	sm_100a

	.elftype	@"ET_EXEC"


//--------------------- .note.nv.tkinfo           --------------------------
	.section	.note.nv.tkinfo,"",@"SHT_NOTE"
	.sectionflags	@"SHF_NOTE_NV_TKINFO"
	.tkinfo
        /*0018*/ 	.word	0x00000081
        /*0030*/ 	.string	""
        /*0030*/ 	.string	"ptxas-blackwell"
        /*0030*/ 	.string	"Cuda compilation tools, release 12.9, V12.9.86"
        /*0030*/ 	.string	"Build cuda_12.9.r12.9/compiler.36037853_0"
        /*0030*/ 	.string	"-v  -suppress-debug-info  -lineinfo  -arch sm_100a "



//--------------------- .note.nv.cuver            --------------------------
	.section	.note.nv.cuver,"",@"SHT_NOTE"
	.sectionflags	@"SHF_NOTE_NV_CUVER"
        /*0018*/ 	.short	0x0001
        /*001a*/ 	.short	0x0064
        /*001c*/ 	.short	0x0001
        /*001e*/ 	.short	0x0000
        /*0020*/ 	.short	0x0001
        /*0022*/ 	.short	0x0000


//--------------------- .nv.info                  --------------------------
	.section	.nv.info,"",@"SHT_CUDA_INFO"
	.align	4


	//----- nvinfo : EIATTR_REGCOUNT
	.align		4
        /*0000*/ 	.byte	0x04, 0x2f
        /*0002*/ 	.short	(.L_4 - .L_3)
	.align		4
.L_3:
        /*0004*/ 	.word	index@(gluon_mma)
        /*0008*/ 	.word	0x00000038


	//----- nvinfo : EIATTR_FRAME_SIZE
	.align		4
.L_4:
        /*000c*/ 	.byte	0x04, 0x11
        /*000e*/ 	.short	(.L_6 - .L_5)
	.align		4
.L_5:
        /*0010*/ 	.word	index@($__internal_2_$__cuda_sm10x_tcgen05_guardrail_trap_unallocated_columns_being_dealloced)
        /*0014*/ 	.word	0x00000000


	//----- nvinfo : EIATTR_FRAME_SIZE
	.align		4
.L_6:
        /*0018*/ 	.byte	0x04, 0x11
        /*001a*/ 	.short	(.L_8 - .L_7)
	.align		4
.L_7:
        /*001c*/ 	.word	index@($__internal_1_$__cuda_sm10x_tcgen05_guardrail_trap_phase_invalid_during_alloc)
        /*0020*/ 	.word	0x00000000


	//----- nvinfo : EIATTR_FRAME_SIZE
	.align		4
.L_8:
        /*0024*/ 	.byte	0x04, 0x11
        /*0026*/ 	.short	(.L_10 - .L_9)
	.align		4
.L_9:
        /*0028*/ 	.word	index@($__internal_0_$__cuda_sm10x_tcgen05_guardrail_trap_col_being_dealloced_not_returned_by_alloc)
        /*002c*/ 	.word	0x00000000


	//----- nvinfo : EIATTR_FRAME_SIZE
	.align		4
.L_10:
        /*0030*/ 	.byte	0x04, 0x11
        /*0032*/ 	.short	(.L_12 - .L_11)
	.align		4
.L_11:
        /*0034*/ 	.word	index@(gluon_mma)
        /*0038*/ 	.word	0x00000000


	//----- nvinfo : EIATTR_MIN_STACK_SIZE
	.align		4
.L_12:
        /*003c*/ 	.byte	0x04, 0x12
        /*003e*/ 	.short	(.L_14 - .L_13)
	.align		4
.L_13:
        /*0040*/ 	.word	index@(gluon_mma)
        /*0044*/ 	.word	0x00000000
.L_14:


//--------------------- .nv.info.gluon_mma        --------------------------
	.section	.nv.info.gluon_mma,"",@"SHT_CUDA_INFO"
	.sectionflags	@""
	.align	4


	//----- nvinfo : EIATTR_CUDA_API_VERSION
	.align		4
        /*0000*/ 	.byte	0x04, 0x37
        /*0002*/ 	.short	(.L_16 - .L_15)
.L_15:
        /*0004*/ 	.word	0x00000081


	//----- nvinfo : EIATTR_KPARAM_INFO
	.align		4
.L_16:
        /*0008*/ 	.byte	0x04, 0x17
        /*000a*/ 	.short	(.L_18 - .L_17)
.L_17:
        /*000c*/ 	.word	0x00000000
        /*0010*/ 	.short	0x0004
        /*0012*/ 	.short	0x0020
        /*0014*/ 	.byte	0x00, 0xf4, 0x21, 0x00


	//----- nvinfo : EIATTR_KPARAM_INFO
	.align		4
.L_18:
        /*0018*/ 	.byte	0x04, 0x17
        /*001a*/ 	.short	(.L_20 - .L_19)
.L_19:
        /*001c*/ 	.word	0x00000000
        /*0020*/ 	.short	0x0003
        /*0022*/ 	.short	0x0018
        /*0024*/ 	.byte	0x00, 0xf4, 0x21, 0x00


	//----- nvinfo : EIATTR_KPARAM_INFO
	.align		4
.L_20:
        /*0028*/ 	.byte	0x04, 0x17
        /*002a*/ 	.short	(.L_22 - .L_21)
.L_21:
        /*002c*/ 	.word	0x00000000
        /*0030*/ 	.short	0x0002
        /*0032*/ 	.short	0x0010
        /*0034*/ 	.byte	0x00, 0xf4, 0x21, 0x00


	//----- nvinfo : EIATTR_KPARAM_INFO
	.align		4
.L_22:
        /*0038*/ 	.byte	0x04, 0x17
        /*003a*/ 	.short	(.L_24 - .L_23)
.L_23:
        /*003c*/ 	.word	0x00000000
        /*0040*/ 	.short	0x0001
        /*0042*/ 	.short	0x0008
        /*0044*/ 	.byte	0x00, 0xf4, 0x21, 0x00


	//----- nvinfo : EIATTR_KPARAM_INFO
	.align		4
.L_24:
        /*0048*/ 	.byte	0x04, 0x17
        /*004a*/ 	.short	(.L_26 - .L_25)
.L_25:
        /*004c*/ 	.word	0x00000000
        /*0050*/ 	.short	0x0000
        /*0052*/ 	.short	0x0000
        /*0054*/ 	.byte	0x00, 0xf4, 0x21, 0x00


	//----- nvinfo : EIATTR_AT_ENTRY_FRAGMENTS
	.align		4
.L_26:
        /*0058*/ 	.byte	0x04, 0x4f
        /*005a*/ 	.short	(.L_28 - .L_27)


	//   ....[0]....
.L_27:
        /*005c*/ 	.word	0x00000004


	//----- nvinfo : EIATTR_RESERVED_SMEM_USED
	.align		4
.L_28:
        /*0060*/ 	.byte	0x01, 0x41
	.zero		2


	//----- nvinfo : EIATTR_SPARSE_MMA_MASK
	.align		4
        /*0064*/ 	.byte	0x03, 0x50
        /*0066*/ 	.short	0x0000


	//----- nvinfo : EIATTR_TCGEN05_1CTA_USED
	.align		4
        /*0068*/ 	.byte	0x01, 0x51
	.zero		2


	//----- nvinfo : EIATTR_MAXREG_COUNT
	.align		4
        /*006c*/ 	.byte	0x03, 0x1b
        /*006e*/ 	.short	0x00ff


	//----- nvinfo : EIATTR_NUM_BARRIERS
	.align		4
        /*0070*/ 	.byte	0x02, 0x4c
        /*0072*/ 	.byte	0x01
	.zero		1


	//----- nvinfo : EIATTR_INT_WARP_WIDE_INSTR_OFFSETS
	.align		4
        /*0074*/ 	.byte	0x04, 0x31
        /*0076*/ 	.short	(.L_30 - .L_29)


	//   ....[0]....
.L_29:
        /*0078*/ 	.word	0x00001b60


	//   ....[1]....
        /*007c*/ 	.word	0x00001bb0


	//   ....[2]....
        /*0080*/ 	.word	0x00002230


	//   ....[3]....
        /*0084*/ 	.word	0x00002240


	//   ....[4]....
        /*0088*/ 	.word	0x00002f30


	//   ....[5]....
        /*008c*/ 	.word	0x00002f80


	//----- nvinfo : EIATTR_COOP_GROUP_MASK_REGIDS
	.align		4
.L_30:
        /*0090*/ 	.byte	0x04, 0x29
        /*0092*/ 	.short	(.L_32 - .L_31)


	//   ....[0]....
.L_31:
        /*0094*/ 	.word	0xffffffff


	//   ....[1]....
        /*0098*/ 	.word	0xffffffff


	//   ....[2]....
        /*009c*/ 	.word	0xffffffff


	//   ....[3]....
        /*00a0*/ 	.word	0xffffffff


	//----- nvinfo : EIATTR_COOP_GROUP_INSTR_OFFSETS
	.align		4
.L_32:
        /*00a4*/ 	.byte	0x04, 0x28
        /*00a6*/ 	.short	(.L_34 - .L_33)


	//   ....[0]....
.L_33:
        /*00a8*/ 	.word	0x00000050


	//   ....[1]....
        /*00ac*/ 	.word	0x00000310


	//   ....[2]....
        /*00b0*/ 	.word	0x00002dc0


	//   ....[3]....
        /*00b4*/ 	.word	0x00003030


	//----- nvinfo : EIATTR_VRC_CTA_INIT_COUNT
	.align		4
.L_34:
        /*00b8*/ 	.byte	0x02, 0x4a
        /*00ba*/ 	.byte	0x80
	.zero		1


	//----- nvinfo : EIATTR_MBARRIER_INSTR_OFFSETS
	.align		4
        /*00bc*/ 	.byte	0x04, 0x39
        /*00be*/ 	.short	(.L_36 - .L_35)


	//   ....[0]....
.L_35:
        /*00c0*/ 	.word	0x00001e70
        /*00c4*/ 	.word	0x000000ff
        /*00c8*/ 	.word	0x00008000
        /*00cc*/ 	.short	0x0100
        /*00ce*/ 	.byte	0x0c
	.zero		1


	//   ....[1]....
        /*00d0*/ 	.word	0x000022b0
        /*00d4*/ 	.word	0x000000ff
        /*00d8*/ 	.word	0x00008000
        /*00dc*/ 	.short	0x010a
        /*00de*/ 	.byte	0x0c
	.zero		1


	//   ....[2]....
        /*00e0*/ 	.word	0x000023f0
        /*00e4*/ 	.word	0x000000ff
        /*00e8*/ 	.word	0x00008000
        /*00ec*/ 	.short	0x0108
        /*00ee*/ 	.byte	0x0c
	.zero		1


	//   ....[3]....
        /*00f0*/ 	.word	0x00003050
        /*00f4*/ 	.word	0x000000ff
        /*00f8*/ 	.word	0x00008000
        /*00fc*/ 	.short	0x010a
        /*00fe*/ 	.byte	0x0c
	.zero		1


	//----- nvinfo : EIATTR_NUM_MBARRIERS
	.align		4
.L_36:
        /*0100*/ 	.byte	0x03, 0x38
        /*0102*/ 	.short	0x0001


	//----- nvinfo : EIATTR_EXIT_INSTR_OFFSETS
	.align		4
        /*0104*/ 	.byte	0x04, 0x1c
        /*0106*/ 	.short	(.L_38 - .L_37)


	//   ....[0]....
.L_37:
        /*0108*/ 	.word	0x00003040


	//----- nvinfo : EIATTR_REQNTID
	.align		4
.L_38:
        /*010c*/ 	.byte	0x04, 0x10
        /*010e*/ 	.short	(.L_40 - .L_39)
.L_39:
        /*0110*/ 	.word	0x00000080
        /*0114*/ 	.word	0x00000001
        /*0118*/ 	.word	0x00000001


	//----- nvinfo : EIATTR_CRS_STACK_SIZE
	.align		4
.L_40:
        /*011c*/ 	.byte	0x04, 0x1e
        /*011e*/ 	.short	(.L_42 - .L_41)
.L_41:
        /*0120*/ 	.word	0x00000000


	//----- nvinfo : EIATTR_CBANK_PARAM_SIZE
	.align		4
.L_42:
        /*0124*/ 	.byte	0x03, 0x19
        /*0126*/ 	.short	0x0028


	//----- nvinfo : EIATTR_PARAM_CBANK
	.align		4
        /*0128*/ 	.byte	0x04, 0x0a
        /*012a*/ 	.short	(.L_44 - .L_43)
	.align		4
.L_43:
        /*012c*/ 	.word	index@(.nv.constant0.gluon_mma)
        /*0130*/ 	.short	0x0380
        /*0132*/ 	.short	0x0028


	//----- nvinfo : EIATTR_SW_WAR
	.align		4
.L_44:
        /*0134*/ 	.byte	0x04, 0x36
        /*0136*/ 	.short	(.L_46 - .L_45)
.L_45:
        /*0138*/ 	.word	0x00000008
.L_46:


//--------------------- .nv.compat                --------------------------
	.section	.nv.compat,"",@"SHT_CUDA_COMPAT_INFO"
	.align	4
        /*0000*/ 	.byte	0x02, 0x02, 0x02, 0x00, 0x02, 0x05, 0x05, 0x00, 0x02, 0x03, 0x00, 0x00, 0x02, 0x06, 0x01, 0x00


//--------------------- .nv.callgraph             --------------------------
	.section	.nv.callgraph,"",@"SHT_CUDA_CALLGRAPH"
	.align	4
	.sectionentsize	8
	.align		4
        /*0000*/ 	.word	0x00000000
	.align		4
        /*0004*/ 	.word	0xffffffff
	.align		4
        /*0008*/ 	.word	0x00000000
	.align		4
        /*000c*/ 	.word	0xfffffffe
	.align		4
        /*0010*/ 	.word	0x00000000
	.align		4
        /*0014*/ 	.word	0xfffffffd
	.align		4
        /*0018*/ 	.word	0x00000000
	.align		4
        /*001c*/ 	.word	0xfffffffc


//--------------------- .text.gluon_mma           --------------------------
	.section	.text.gluon_mma,"ax",@progbits
	.align	128
        .global         gluon_mma
        .type           gluon_mma,@function
        .size           gluon_mma,(.L_x_15 - gluon_mma)
        .other          gluon_mma,@"STO_CUDA_ENTRY STV_DEFAULT"
gluon_mma:
.text.gluon_mma:
[----:B------:R-:W0:Y:S01]  /*0000*/  LDC R1, c[0x0][0x37c] ;  /* 0x0000df00ff017b82 */ /* 0x000e220000000800 */
[----:B------:R-:W1:Y:S02]  /*0010*/  S2R R0, SR_TID.X ;  /* 0x0000000000007919 */ /* 0x000e640000002100 */
[----:B-1----:R-:W-:-:S13]  /*0020*/  ISETP.GE.U32.AND P1, PT, R0, 0x20, PT ;  /* 0x000000200000780c */ /* 0x002fda0003f26070 */
[----:B------:R-:W-:Y:S05]  /*0030*/  @P1 BRA `(.L_x_0) ;  /* 0x0000000000b81947 */ /* 0x000fea0003800000 */
[----:B------:R-:W1:Y:S01]  /*0040*/  S2UR UR6, SR_CgaCtaId ;  /* 0x00000000000679c3 */ /* 0x000e620000008800 */
[----:B------:R-:W-:Y:S01]  /*0050*/  NOP ;  /* 0x0000000000007918 */ /* 0x000fe20000000000 */
[----:B------:R-:W-:Y:S02]  /*0060*/  UMOV UR4, 0x40 ;  /* 0x0000004000047882 */ /* 0x000fe40000000000 */
[----:B-1----:R-:W-:-:S09]  /*0070*/  ULEA UR4, UR6, UR4, 0x18 ;  /* 0x0000000406047291 */ /* 0x002fd2000f8ec0ff */
[----:B------:R-:W1:Y:S01]  /*0080*/  LDS.U8 R2, [UR4] ;  /* 0x00000004ff027984 */ /* 0x000e620008000000 */
[----:B------:R-:W-:Y:S02]  /*0090*/  UMOV UR4, 0x400 ;  /* 0x0000040000047882 */ /* 0x000fe40000000000 */
[----:B------:R-:W-:Y:S01]  /*00a0*/  ULEA UR4, UR6, UR4, 0x18 ;  /* 0x0000000406047291 */ /* 0x000fe2000f8ec0ff */
[----:B-1----:R-:W-:-:S13]  /*00b0*/  ISETP.NE.AND P0, PT, R2, RZ, PT ;  /* 0x000000ff0200720c */ /* 0x002fda0003f05270 */
[----:B------:R-:W-:Y:S05]  /*00c0*/  @P0 BRA `(.L_x_1) ;  /* 0x00000000007c0947 */ /* 0x000fea0003800000 */
[----:B------:R-:W-:-:S13]  /*00d0*/  ELECT P0, URZ, PT ;  /* 0x0000000000ff782f */ /* 0x000fda0003800000 */
[----:B------:R-:W-:Y:S05]  /*00e0*/  @!P0 BRA `(.L_x_2) ;  /* 0x0000000000848947 */ /* 0x000fea0003800000 */
[----:B------:R-:W-:Y:S01]  /*00f0*/  UMOV UR5, 0x2 ;  /* 0x0000000200057882 */ /* 0x000fe20000000000 */
[----:B------:R-:W-:Y:S02]  /*0100*/  IMAD.MOV.U32 R5, RZ, RZ, 0x1 ;  /* 0x00000001ff057424 */ /* 0x000fe400078e00ff */
[----:B------:R-:W-:Y:S02]  /*0110*/  IMAD.MOV.U32 R3, RZ, RZ, 0x3 ;  /* 0x00000003ff037424 */ /* 0x000fe400078e00ff */
[----:B------:R-:W-:Y:S04]  /*0120*/  DEPBAR.LE SB1, 0x36 ;  /* 0x00009d800000791a */ /* 0x000fe80000000000 */
[----:B------:R-:W1:Y:S02]  /*0130*/  UTCATOMSWS.FIND_AND_SET.ALIGN UP0, UR5, UR5 ;  /* 0x00000005000575e3 */ /* 0x000e640008000800 */
[----:B-1----:R-:W-:-:S04]  /*0140*/  PLOP3.LUT P0, PT, PT, PT, UP0, 0x80, 0x8 ;  /* 0x000000000008781c */ /* 0x002fc80003f0f008 */
[----:B------:R-:W-:-:S04]  /*0150*/  SEL R2, RZ, 0xffffffff, !P0 ;  /* 0xffffffffff027807 */ /* 0x000fc80004000000 */
[----:B------:R-:W-:Y:S01]  /*0160*/  ISETP.NE.AND P0, PT, R2, RZ, PT ;  /* 0x000000ff0200720c */ /* 0x000fe20003f05270 */
[----:B------:R-:W-:-:S12]  /*0170*/  IMAD.U32 R2, RZ, RZ, UR5 ;  /* 0x00000005ff027e24 */ /* 0x000fd8000f8e00ff */
[----:B------:R-:W-:Y:S05]  /*0180*/  @P0 BRA `(.L_x_3) ;  /* 0x0000000000240947 */ /* 0x000fea0003800000 */
.L_x_4:
[----:B------:R-:W-:Y:S05]  /*0190*/  NANOSLEEP 0x64 ;  /* 0x000000640000795d */ /* 0x000fea0003800000 */
[----:B------:R-:W-:-:S05]  /*01a0*/  UMOV UR5, 0x2 ;  /* 0x0000000200057882 */ /* 0x000fca0000000000 */
[----:B------:R-:W-:Y:S04]  /*01b0*/  DEPBAR.LE SB1, 0x36 ;  /* 0x00009d800000791a */ /* 0x000fe80000000000 */
[----:B------:R-:W1:Y:S02]  /*01c0*/  UTCATOMSWS.FIND_AND_SET.ALIGN UP0, UR5, UR5 ;  /* 0x00000005000575e3 */ /* 0x000e640008000800 */
[----:B-1----:R-:W-:-:S04]  /*01d0*/  PLOP3.LUT P0, PT, PT, PT, UP0, 0x80, 0x8 ;  /* 0x000000000008781c */ /* 0x002fc80003f0f008 */
[----:B------:R-:W-:-:S04]  /*01e0*/  SEL R2, RZ, 0xffffffff, !P0 ;  /* 0xffffffffff027807 */ /* 0x000fc80004000000 */
[----:B------:R-:W-:Y:S01]  /*01f0*/  ISETP.NE.AND P0, PT, R2, RZ, PT ;  /* 0x000000ff0200720c */ /* 0x000fe20003f05270 */
[----:B------:R-:W-:-:S12]  /*0200*/  IMAD.U32 R2, RZ, RZ, UR5 ;  /* 0x00000005ff027e24 */ /* 0x000fd8000f8e00ff */
[----:B------:R-:W-:Y:S05]  /*0210*/  @!P0 BRA `(.L_x_4) ;  /* 0xfffffffc00dc8947 */ /* 0x000fea000383ffff */
.L_x_3:
[C---:B------:R-:W-:Y:S01]  /*0220*/  VIADD R4, R2.reuse, 0x10 ;  /* 0x0000001002047836 */ /* 0x040fe20000000000 */
[----:B------:R-:W-:Y:S01]  /*0230*/  UMOV UR5, 0x50 ;  /* 0x0000005000057882 */ /* 0x000fe20000000000 */
[----:B------:R-:W-:Y:S01]  /*0240*/  SHF.L.U32 R3, R3, R2, RZ ;  /* 0x0000000203037219 */ /* 0x000fe200000006ff */
[----:B------:R-:W-:Y:S01]  /*0250*/  ULEA UR5, UR6, UR5, 0x18 ;  /* 0x0000000506057291 */ /* 0x000fe2000f8ec0ff */
[----:B------:R-:W-:Y:S01]  /*0260*/  IMAD.SHL.U32 R2, R2, 0x20, RZ ;  /* 0x0000002002027824 */ /* 0x000fe200078e00ff */
[----:B------:R-:W-:-:S04]  /*0270*/  SHF.L.U32 R4, R5, R4, RZ ;  /* 0x0000000405047219 */ /* 0x000fc800000006ff */
[----:B------:R-:W-:-:S05]  /*0280*/  LOP3.LUT R3, R4, R3, RZ, 0xfc, !PT ;  /* 0x0000000304037212 */ /* 0x000fca00078efcff */
[----:B------:R1:W-:Y:S04]  /*0290*/  ATOMS.OR RZ, [UR5], R3 ;  /* 0x00000003ffff798c */ /* 0x0003e8000b000005 */
[----:B------:R1:W-:Y:S01]  /*02a0*/  STS [UR4], R2 ;  /* 0x00000002ff007988 */ /* 0x0003e20008000804 */
[----:B------:R-:W-:Y:S05]  /*02b0*/  BRA `(.L_x_2) ;  /* 0x0000000000107947 */ /* 0x000fea0003800000 */
.L_x_1:
[----:B------:R-:W-:-:S05]  /*02c0*/  IMAD.MOV.U32 R2, RZ, RZ, -0x1 ;  /* 0xffffffffff027424 */ /* 0x000fca00078e00ff */
[----:B------:R1:W-:Y:S02]  /*02d0*/  STS [UR4], R2 ;  /* 0x00000002ff007988 */ /* 0x0003e40008000804 */
[----:B-1----:R-:W-:-:S07]  /*02e0*/  MOV R2, 0x300 ;  /* 0x0000030000027802 */ /* 0x002fce0000000f00 */
[----:B0-----:R-:W-:Y:S05]  /*02f0*/  CALL.REL.NOINC `($__internal_1_$__cuda_sm10x_tcgen05_guardrail_trap_phase_invalid_during_alloc) ;  /* 0x0000002c006c7944 */ /* 0x001fea0003c00000 */
.L_x_2:
[----:B------:R-:W-:Y:S05]  /*0300*/  WARPSYNC.ALL ;  /* 0x0000000000007948 */ /* 0x000fea0003800000 */
[----:B------:R-:W-:Y:S01]  /*0310*/  NOP ;  /* 0x0000000000007918 */ /* 0x000fe20000000000 */
.L_x_0:
[----:B------:R-:W2:Y:S08]  /*0320*/  S2UR UR11, SR_CgaCtaId ;  /* 0x00000000000b79c3 */ /* 0x000eb00000008800 */
[----:B------:R-:W-:Y:S01]  /*0330*/  BAR.SYNC.DEFER_BLOCKING 0x0 ;  /* 0x0000000000007b1d */ /* 0x000fe20000010000 */
[----:B-1----:R-:W-:Y:S02]  /*0340*/  LOP3.LUT R3, R0, 0x60, RZ, 0xc0, !PT ;  /* 0x0000006000037812 */ /* 0x002fe400078ec0ff */
[----:B------:R-:W-:-:S02]  /*0350*/  SHF.R.U32.HI R5, RZ, 0x5, R0 ;  /* 0x00000005ff057819 */ /* 0x000fc40000011600 */
[----:B------:R-:W-:Y:S01]  /*0360*/  LOP3.LUT R2, R0, 0x1f, RZ, 0xc0, !PT ;  /* 0x0000001f00027812 */ /* 0x000fe200078ec0ff */
[----:B------:R-:W-:Y:S02]  /*0370*/  UMOV UR4, 0x400 ;  /* 0x0000040000047882 */ /* 0x000fe40000000000 */
[----:B------:R-:W1:Y:S01]  /*0380*/  LDC.64 R24, c[0x0][0x380] ;  /* 0x0000e000ff187b82 */ /* 0x000e620000000a00 */
[----:B------:R-:W3:Y:S01]  /*0390*/  LDCU.64 UR14, c[0x0][0x358] ;  /* 0x00006b00ff0e77ac */ /* 0x000ee20008000a00 */
[----:B------:R-:W-:Y:S01]  /*03a0*/  IMAD.SHL.U32 R4, R3, 0x4, RZ ;  /* 0x0000000403047824 */ /* 0x000fe200078e00ff */
[----:B------:R-:W-:-:S04]  /*03b0*/  SGXT.U32 R5, R5, 0x2 ;  /* 0x000000020505781a */ /* 0x000fc80000000000 */
[----:B------:R-:W-:Y:S01]  /*03c0*/  LOP3.LUT R29, R5, 0x4, RZ, 0xfc, !PT ;  /* 0x00000004051d7812 */ /* 0x000fe200078efcff */
[----:B--2---:R-:W-:-:S04]  /*03d0*/  ULEA UR12, UR11, UR4, 0x18 ;  /* 0x000000040b0c7291 */ /* 0x004fc8000f8ec0ff */
[----:B------:R-:W-:Y:S01]  /*03e0*/  IMAD.SHL.U32 R10, R29, 0x80, RZ ;  /* 0x000000801d0a7824 */ /* 0x000fe200078e00ff */
[----:B-1----:R-:W-:-:S04]  /*03f0*/  LEA R6, P0, R3, R24, 0x3 ;  /* 0x0000001803067211 */ /* 0x002fc800078018ff */
[----:B------:R-:W1:Y:S01]  /*0400*/  LDS R33, [UR12] ;  /* 0x0000000cff217984 */ /* 0x000e620008000800 */
[-C--:B------:R-:W-:Y:S01]  /*0410*/  LEA.HI.X R7, R4, R25.reuse, RZ, 0x1, P0 ;  /* 0x0000001904077211 */ /* 0x080fe200000f0cff */
[----:B------:R-:W-:Y:S01]  /*0420*/  BAR.SYNC.DEFER_BLOCKING 0x0 ;  /* 0x0000000000007b1d */ /* 0x000fe20000010000 */
[-C--:B------:R-:W-:Y:S02]  /*0430*/  LEA R8, P0, R29, R24.reuse, 0x8 ;  /* 0x000000181d087211 */ /* 0x080fe400078040ff */
[C---:B------:R-:W-:Y:S01]  /*0440*/  LOP3.LUT R23, R5.reuse, 0xc, RZ, 0xfc, !PT ;  /* 0x0000000c05177812 */ /* 0x040fe200078efcff */
[----:B------:R-:W-:Y:S01]  /*0450*/  IMAD.WIDE.U32 R6, R2, 0x2, R6 ;  /* 0x0000000202067825 */ /* 0x000fe200078e0006 */
[----:B------:R-:W-:Y:S02]  /*0460*/  LOP3.LUT R17, R5, 0x8, RZ, 0xfc, !PT ;  /* 0x0000000805117812 */ /* 0x000fe400078efcff */
[----:B------:R-:W-:Y:S02]  /*0470*/  LEA.HI.X R9, R10, R25, RZ, 0x1, P0 ;  /* 0x000000190a097211 */ /* 0x000fe400000f0cff */
[----:B------:R-:W-:Y:S01]  /*0480*/  LEA R12, P2, R23, R24, 0x8 ;  /* 0x00000018170c7211 */ /* 0x000fe200078440ff */
[----:B------:R-:W-:Y:S01]  /*0490*/  IMAD.SHL.U32 R10, R17, 0x80, RZ ;  /* 0x00000080110a7824 */ /* 0x000fe200078e00ff */
[----:B------:R-:W-:-:S02]  /*04a0*/  LOP3.LUT R21, R5, 0x10, RZ, 0xfc, !PT ;  /* 0x0000001005157812 */ /* 0x000fc400078efcff */
[-C--:B------:R-:W-:Y:S02]  /*04b0*/  LEA R26, P0, R17, R24.reuse, 0x8 ;  /* 0x00000018111a7211 */ /* 0x080fe400078040ff */
[----:B------:R-:W-:Y:S01]  /*04c0*/  LOP3.LUT R41, R5, 0x14, RZ, 0xfc, !PT ;  /* 0x0000001405297812 */ /* 0x000fe200078efcff */
[----:B------:R-:W-:Y:S01]  /*04d0*/  IMAD.WIDE.U32 R8, R2, 0x2, R8 ;  /* 0x0000000202087825 */ /* 0x000fe200078e0008 */
[----:B------:R-:W-:Y:S01]  /*04e0*/  LEA.HI.X R27, R10, R25, RZ, 0x1, P0 ;  /* 0x000000190a1b7211 */ /* 0x000fe200000f0cff */
[----:B---3--:R-:W5:Y:S04]  /*04f0*/  LDG.E.U16 R22, desc[UR14][R6.64] ;  /* 0x0000000e06167981 */ /* 0x008f68000c1e1500 */
[----:B------:R-:W5:Y:S04]  /*0500*/  LDG.E.U16 R51, desc[UR14][R6.64+0x40] ;  /* 0x0000400e06337981 */ /* 0x000f68000c1e1500 */
[----:B------:R-:W5:Y:S04]  /*0510*/  LDG.E.U16 R20, desc[UR14][R6.64+0x80] ;  /* 0x0000800e06147981 */ /* 0x000f68000c1e1500 */
[----:B------:R2:W5:Y:S01]  /*0520*/  LDG.E.U16 R42, desc[UR14][R6.64+0xc0] ;  /* 0x0000c00e062a7981 */ /* 0x000562000c1e1500 */
[C---:B------:R-:W-:Y:S01]  /*0530*/  IMAD.SHL.U32 R10, R21.reuse, 0x80, RZ ;  /* 0x00000080150a7824 */ /* 0x040fe200078e00ff */
[----:B------:R-:W-:Y:S01]  /*0540*/  LEA R30, P0, R21, R24, 0x8 ;  /* 0x00000018151e7211 */ /* 0x000fe200078040ff */
[----:B------:R-:W-:Y:S01]  /*0550*/  IMAD.SHL.U32 R16, R41, 0x80, RZ ;  /* 0x0000008029107824 */ /* 0x000fe200078e00ff */
[----:B------:R-:W5:Y:S04]  /*0560*/  LDG.E.U16 R32, desc[UR14][R8.64] ;  /* 0x0000000e08207981 */ /* 0x000f68000c1e1500 */
[----:B------:R-:W5:Y:S01]  /*0570*/  LDG.E.U16 R38, desc[UR14][R8.64+0x40] ;  /* 0x0000400e08267981 */ /* 0x000f62000c1e1500 */
[----:B--2---:R-:W-:-:S03]  /*0580*/  IMAD.SHL.U32 R6, R23, 0x80, RZ ;  /* 0x0000008017067824 */ /* 0x004fc600078e00ff */
[----:B------:R-:W5:Y:S02]  /*0590*/  LDG.E.U16 R18, desc[UR14][R8.64+0x80] ;  /* 0x0000800e08127981 */ /* 0x000f64000c1e1500 */
[-C--:B------:R-:W-:Y:S02]  /*05a0*/  LEA.HI.X R13, R6, R25.reuse, RZ, 0x1, P2 ;  /* 0x00000019060d7211 */ /* 0x080fe400010f0cff */
[----:B------:R2:W5:Y:S01]  /*05b0*/  LDG.E.U16 R34, desc[UR14][R8.64+0xc0] ;  /* 0x0000c00e08227981 */ /* 0x000562000c1e1500 */
[----:B------:R-:W-:Y:S01]  /*05c0*/  LEA R6, P2, R41, R24, 0x8 ;  /* 0x0000001829067211 */ /* 0x000fe200078440ff */
[----:B------:R-:W-:Y:S01]  /*05d0*/  IMAD.WIDE.U32 R26, R2, 0x2, R26 ;  /* 0x00000002021a7825 */ /* 0x000fe200078e001a */
[----:B------:R-:W-:-:S03]  /*05e0*/  LEA.HI.X R31, R10, R25, RZ, 0x1, P0 ;  /* 0x000000190a1f7211 */ /* 0x000fc600000f0cff */
[----:B------:R-:W-:Y:S01]  /*05f0*/  IMAD.WIDE.U32 R12, R2, 0x2, R12 ;  /* 0x00000002020c7825 */ /* 0x000fe200078e000c */
[----:B------:R-:W-:Y:S01]  /*0600*/  LEA.HI.X R7, R16, R25, RZ, 0x1, P2 ;  /* 0x0000001910077211 */ /* 0x000fe200010f0cff */
[----:B------:R-:W5:Y:S01]  /*0610*/  LDG.E.U16 R40, desc[UR14][R26.64] ;  /* 0x0000000e1a287981 */ /* 0x000f62000c1e1500 */
[----:B--2---:R-:W-:-:S03]  /*0620*/  LOP3.LUT R9, R5, 0x18, RZ, 0xfc, !PT ;  /* 0x0000001805097812 */ /* 0x004fc600078efcff */
[----:B------:R-:W5:Y:S01]  /*0630*/  LDG.E.U16 R8, desc[UR14][R12.64] ;  /* 0x0000000e0c087981 */ /* 0x000f62000c1e1500 */
[----:B------:R-:W-:-:S03]  /*0640*/  IMAD.WIDE.U32 R30, R2, 0x2, R30 ;  /* 0x00000002021e7825 */ /* 0x000fc600078e001e */
[----:B------:R-:W5:Y:S01]  /*0650*/  LDG.E.U16 R15, desc[UR14][R12.64+0x40] ;  /* 0x0000400e0c0f7981 */ /* 0x000f62000c1e1500 */
[----:B------:R-:W-:-:S03]  /*0660*/  IMAD.SHL.U32 R36, R9, 0x80, RZ ;  /* 0x0000008009247824 */ /* 0x000fc600078e00ff */
[----:B------:R-:W5:Y:S01]  /*0670*/  LDG.E.U16 R39, desc[UR14][R12.64+0x80] ;  /* 0x0000800e0c277981 */ /* 0x000f62000c1e1500 */
[----:B------:R-:W-:-:S03]  /*0680*/  IMAD.WIDE.U32 R6, R2, 0x2, R6 ;  /* 0x0000000202067825 */ /* 0x000fc600078e0006 */
[----:B------:R2:W5:Y:S01]  /*0690*/  LDG.E.U16 R16, desc[UR14][R12.64+0xc0] ;  /* 0x0000c00e0c107981 */ /* 0x000562000c1e1500 */
[----:B-1----:R-:W-:Y:S01]  /*06a0*/  R2UR UR13, R33 ;  /* 0x00000000210d72ca */ /* 0x002fe200000e0000 */
[----:B------:R-:W-:Y:S02]  /*06b0*/  IMAD R33, R2, 0x2, R4 ;  /* 0x0000000202217824 */ /* 0x000fe400078e0204 */
[----:B------:R1:W5:Y:S04]  /*06c0*/  LDG.E.U16 R10, desc[UR14][R26.64+0x40] ;  /* 0x0000400e1a0a7981 */ /* 0x000368000c1e1500 */
[----:B------:R1:W5:Y:S01]  /*06d0*/  LDG.E.U16 R14, desc[UR14][R26.64+0x80] ;  /* 0x0000800e1a0e7981 */ /* 0x000362000c1e1500 */
[----:B--2---:R-:W-:-:S03]  /*06e0*/  LEA R12, P0, R9, R24, 0x8 ;  /* 0x00000018090c7211 */ /* 0x004fc600078040ff */
[----:B------:R1:W5:Y:S01]  /*06f0*/  LDG.E.U16 R53, desc[UR14][R26.64+0xc0] ;  /* 0x0000c00e1a357981 */ /* 0x000362000c1e1500 */
[----:B------:R-:W-:Y:S02]  /*0700*/  LEA.HI.X R13, R36, R25, RZ, 0x1, P0 ;  /* 0x00000019240d7211 */ /* 0x000fe400000f0cff */
[----:B------:R-:W-:Y:S01]  /*0710*/  SHF.R.U32.HI R36, RZ, 0x1, R3 ;  /* 0x00000001ff247819 */ /* 0x000fe20000011603 */
[----:B------:R1:W5:Y:S04]  /*0720*/  LDG.E.U16 R45, desc[UR14][R30.64] ;  /* 0x0000000e1e2d7981 */ /* 0x000368000c1e1500 */
[----:B------:R1:W5:Y:S01]  /*0730*/  LDG.E.U16 R47, desc[UR14][R30.64+0x40] ;  /* 0x0000400e1e2f7981 */ /* 0x000362000c1e1500 */
[----:B------:R-:W-:-:S03]  /*0740*/  LOP3.LUT R4, R33, R36, RZ, 0x3c, !PT ;  /* 0x0000002421047212 */ /* 0x000fc600078e3cff */
[----:B------:R1:W5:Y:S01]  /*0750*/  LDG.E.U16 R28, desc[UR14][R30.64+0x80] ;  /* 0x0000800e1e1c7981 */ /* 0x000362000c1e1500 */
[----:B------:R-:W-:-:S03]  /*0760*/  IMAD.WIDE.U32 R12, R2, 0x2, R12 ;  /* 0x00000002020c7825 */ /* 0x000fc600078e000c */
[----:B------:R1:W5:Y:S04]  /*0770*/  LDG.E.U16 R26, desc[UR14][R30.64+0xc0] ;  /* 0x0000c00e1e1a7981 */ /* 0x000368000c1e1500 */
[----:B------:R1:W5:Y:S04]  /*0780*/  LDG.E.U16 R19, desc[UR14][R6.64] ;  /* 0x0000000e06137981 */ /* 0x000368000c1e1500 */
[----:B------:R1:W5:Y:S04]  /*0790*/  LDG.E.U16 R11, desc[UR14][R6.64+0x40] ;  /* 0x0000400e060b7981 */ /* 0x000368000c1e1500 */
[----:B------:R1:W5:Y:S04]  /*07a0*/  LDG.E.U16 R49, desc[UR14][R6.64+0x80] ;  /* 0x0000800e06317981 */ /* 0x000368000c1e1500 */
[----:B------:R1:W5:Y:S01]  /*07b0*/  LDG.E.U16 R27, desc[UR14][R6.64+0xc0] ;  /* 0x0000c00e061b7981 */ /* 0x000362000c1e1500 */
[----:B------:R-:W-:Y:S05]  /*07c0*/  @P1 BRA `(.L_x_5) ;  /* 0x0000000000181947 */ /* 0x000fea0003800000 */
[----:B------:R-:W-:Y:S01]  /*07d0*/  ELECT P0, URZ, PT ;  /* 0x0000000000ff782f */ /* 0x000fe20003800000 */
[----:B-1----:R-:W-:Y:S01]  /*07e0*/  IMAD.MOV.U32 R6, RZ, RZ, 0x1 ;  /* 0x00000001ff067424 */ /* 0x002fe200078e00ff */
[----:B------:R-:W-:Y:S01]  /*07f0*/  UMOV UR4, 0x40 ;  /* 0x0000004000047882 */ /* 0x000fe20000000000 */
[----:B------:R-:W-:Y:S01]  /*0800*/  UVIRTCOUNT.DEALLOC.SMPOOL 0x80 ;  /* 0x000000800000784c */ /* 0x000fe20000000000 */
[----:B------:R-:W-:-:S09]  /*0810*/  ULEA UR4, UR11, UR4, 0x18 ;  /* 0x000000040b047291 */ /* 0x000fd2000f8ec0ff */
[----:B------:R2:W-:Y:S03]  /*0820*/  @P0 STS.U8 [UR4], R6 ;  /* 0x00000006ff000988 */ /* 0x0005e60008000004 */
.L_x_5:
[----:B------:R-:W-:Y:S01]  /*0830*/  LOP3.LUT R43, R5, 0x1c, RZ, 0xfc, !PT ;  /* 0x0000001c052b7812 */ /* 0x000fe200078efcff */
[----:B-----5:R3:W-:Y:S03]  /*0840*/  STS.U16 [R4+UR12+0x40], R51 ;  /* 0x0000403304007988 */ /* 0x0207e6000800040c */
[C---:B-12---:R-:W-:Y:S01]  /*0850*/  LEA R6, P0, R43.reuse, R24, 0x8 ;  /* 0x000000182b067211 */ /* 0x046fe200078040ff */
[----:B------:R-:W-:Y:S01]  /*0860*/  IMAD.SHL.U32 R30, R43, 0x80, RZ ;  /* 0x000000802b1e7824 */ /* 0x000fe200078e00ff */
[----:B------:R1:W-:Y:S04]  /*0870*/  STS.U16 [R4+UR12+0x2040], R42 ;  /* 0x0020402a04007988 */ /* 0x0003e8000800040c */
[----:B------:R-:W2:Y:S01]  /*0880*/  LDG.E.U16 R35, desc[UR14][R12.64] ;  /* 0x0000000e0c237981 */ /* 0x000ea2000c1e1500 */
[----:B---3--:R-:W-:-:S02]  /*0890*/  LOP3.LUT R51, R5, 0x20, RZ, 0xfc, !PT ;  /* 0x0000002005337812 */ /* 0x008fc400078efcff */
[----:B------:R-:W-:Y:S01]  /*08a0*/  LEA.HI.X R7, R30, R25, RZ, 0x1, P0 ;  /* 0x000000191e077211 */ /* 0x000fe200000f0cff */
[----:B------:R-:W3:Y:S02]  /*08b0*/  LDG.E.U16 R37, desc[UR14][R12.64+0x40] ;  /* 0x0000400e0c257981 */ /* 0x000ee4000c1e1500 */
[C---:B-1----:R-:W-:Y:S02]  /*08c0*/  IMAD.SHL.U32 R42, R51.reuse, 0x80, RZ ;  /* 0x00000080332a7824 */ /* 0x042fe400078e00ff */
[----:B------:R-:W4:Y:S04]  /*08d0*/  LDG.E.U16 R31, desc[UR14][R12.64+0x80] ;  /* 0x0000800e0c1f7981 */ /* 0x000f28000c1e1500 */
[----:B------:R1:W4:Y:S04]  /*08e0*/  LDG.E.U16 R33, desc[UR14][R12.64+0xc0] ;  /* 0x0000c00e0c217981 */ /* 0x000328000c1e1500 */
[----:B------:R0:W-:Y:S01]  /*08f0*/  STS.U16 [R4+UR12], R22 ;  /* 0x0000001604007988 */ /* 0x0001e2000800040c */
[----:B-1----:R-:W-:-:S04]  /*0900*/  LEA R12, P0, R51, R24, 0x8 ;  /* 0x00000018330c7211 */ /* 0x002fc800078040ff */
[----:B------:R-:W-:Y:S01]  /*0910*/  LEA.HI.X R13, R42, R25, RZ, 0x1, P0 ;  /* 0x000000192a0d7211 */ /* 0x000fe200000f0cff */
[----:B------:R-:W-:-:S04]  /*0920*/  IMAD.WIDE.U32 R6, R2, 0x2, R6 ;  /* 0x0000000202067825 */ /* 0x000fc800078e0006 */
[----:B------:R-:W-:Y:S01]  /*0930*/  IMAD.WIDE.U32 R12, R2, 0x2, R12 ;  /* 0x00000002020c7825 */ /* 0x000fe200078e000c */
[----:B0-----:R-:W4:Y:S04]  /*0940*/  LDG.E.U16 R22, desc[UR14][R6.64+0x40] ;  /* 0x0000400e06167981 */ /* 0x001f28000c1e1500 */
[----:B------:R-:W4:Y:S04]  /*0950*/  LDG.E.U16 R42, desc[UR14][R12.64+0x40] ;  /* 0x0000400e0c2a7981 */ /* 0x000f28000c1e1500 */
[----:B------:R0:W-:Y:S04]  /*0960*/  STS.U16 [R4+UR12+0x2000], R20 ;  /* 0x0020001404007988 */ /* 0x0001e8000800040c */
[----:B------:R-:W4:Y:S04]  /*0970*/  LDG.E.U16 R30, desc[UR14][R6.64+0x80] ;  /* 0x0000800e061e7981 */ /* 0x000f28000c1e1500 */
[----:B------:R1:W-:Y:S04]  /*0980*/  STS.U16 [R4+UR12+0x240], R32 ;  /* 0x0002402004007988 */ /* 0x0003e8000800040c */
[----:B0-----:R-:W4:Y:S04]  /*0990*/  LDG.E.U16 R20, desc[UR14][R6.64+0xc0] ;  /* 0x0000c00e06147981 */ /* 0x001f28000c1e1500 */
[----:B------:R0:W-:Y:S04]  /*09a0*/  STS.U16 [R4+UR12+0x2240], R18 ;  /* 0x0022401204007988 */ /* 0x0001e8000800040c */
[----:B-1----:R-:W4:Y:S01]  /*09b0*/  LDG.E.U16 R32, desc[UR14][R12.64] ;  /* 0x0000000e0c207981 */ /* 0x002f22000c1e1500 */
[----:B------:R-:W-:-:S03]  /*09c0*/  LOP3.LUT R44, R5, 0x28, RZ, 0xfc, !PT ;  /* 0x00000028052c7812 */ /* 0x000fc600078efcff */
[----:B------:R1:W-:Y:S01]  /*09d0*/  STS.U16 [R4+UR12+0x400], R40 ;  /* 0x0004002804007988 */ /* 0x0003e2000800040c */
[----:B0-----:R-:W-:-:S03]  /*09e0*/  LOP3.LUT R18, R5, 0x24, RZ, 0xfc, !PT ;  /* 0x0000002405127812 */ /* 0x001fc600078efcff */
[----:B------:R0:W4:Y:S02]  /*09f0*/  LDG.E.U16 R46, desc[UR14][R6.64] ;  /* 0x0000000e062e7981 */ /* 0x000124000c1e1500 */
[C---:B-1----:R-:W-:Y:S01]  /*0a00*/  IMAD.SHL.U32 R40, R18.reuse, 0x80, RZ ;  /* 0x0000008012287824 */ /* 0x042fe200078e00ff */
[-C--:B0-----:R-:W-:Y:S01]  /*0a10*/  LEA R6, P0, R18, R24.reuse, 0x8 ;  /* 0x0000001812067211 */ /* 0x081fe200078040ff */
[----:B------:R0:W-:Y:S03]  /*0a20*/  STS.U16 [R4+UR12+0x2400], R14 ;  /* 0x0024000e04007988 */ /* 0x0001e6000800040c */
[----:B------:R-:W-:Y:S01]  /*0a30*/  LEA.HI.X R7, R40, R25, RZ, 0x1, P0 ;  /* 0x0000001928077211 */ /* 0x000fe200000f0cff */
[C---:B------:R-:W-:Y:S01]  /*0a40*/  IMAD.SHL.U32 R40, R44.reuse, 0x80, RZ ;  /* 0x000000802c287824 */ /* 0x040fe200078e00ff */
[----:B------:R1:W-:Y:S01]  /*0a50*/  STS.U16 [R4+UR12+0x600], R15 ;  /* 0x0006000f04007988 */ /* 0x0003e2000800040c */
[----:B0-----:R-:W-:-:S03]  /*0a60*/  LEA R14, P0, R44, R24, 0x8 ;  /* 0x000000182c0e7211 */ /* 0x001fc600078040ff */
[----:B------:R0:W-:Y:S01]  /*0a70*/  STS.U16 [R4+UR12+0x800], R45 ;  /* 0x0008002d04007988 */ /* 0x0001e2000800040c */
[----:B-1----:R-:W-:Y:S01]  /*0a80*/  LEA.HI.X R15, R40, R25, RZ, 0x1, P0 ;  /* 0x00000019280f7211 */ /* 0x002fe200000f0cff */
[C---:B------:R-:W-:Y:S02]  /*0a90*/  IMAD.WIDE.U32 R6, R2.reuse, 0x2, R6 ;  /* 0x0000000202067825 */ /* 0x040fe400078e0006 */
[----:B------:R1:W-:Y:S02]  /*0aa0*/  STS.U16 [R4+UR12+0x200], R38 ;  /* 0x0002002604007988 */ /* 0x0003e4000800040c */
[----:B------:R-:W-:Y:S01]  /*0ab0*/  IMAD.WIDE.U32 R14, R2, 0x2, R14 ;  /* 0x00000002020e7825 */ /* 0x000fe200078e000e */
[----:B0-----:R-:W-:Y:S01]  /*0ac0*/  LOP3.LUT R45, R5, 0x2c, RZ, 0xfc, !PT ;  /* 0x0000002c052d7812 */ /* 0x001fe200078efcff */
[----:B------:R0:W-:Y:S04]  /*0ad0*/  STS.U16 [R4+UR12+0x2200], R34 ;  /* 0x0022002204007988 */ /* 0x0001e8000800040c */
[----:B------:R0:W-:Y:S01]  /*0ae0*/  STS.U16 [R4+UR12+0x440], R10 ;  /* 0x0004400a04007988 */ /* 0x0001e2000800040c */
[----:B------:R-:W-:-:S03]  /*0af0*/  IMAD.SHL.U32 R48, R45, 0x80, RZ ;  /* 0x000000802d307824 */ /* 0x000fc600078e00ff */
[----:B-1----:R-:W4:Y:S04]  /*0b00*/  LDG.E.U16 R38, desc[UR14][R12.64+0xc0] ;  /* 0x0000c00e0c267981 */ /* 0x002f28000c1e1500 */
[----:B0-----:R-:W4:Y:S04]  /*0b10*/  LDG.E.U16 R34, desc[UR14][R12.64+0x80] ;  /* 0x0000800e0c227981 */ /* 0x001f28000c1e1500 */
[----:B------:R0:W-:Y:S04]  /*0b20*/  STS.U16 [R4+UR12+0x2440], R53 ;  /* 0x0024403504007988 */ /* 0x0001e8000800040c */
[----:B------:R1:W-:Y:S04]  /*0b30*/  STS.U16 [R4+UR12+0x640], R8 ;  /* 0x0006400804007988 */ /* 0x0003e8000800040c */
[----:B------:R0:W-:Y:S04]  /*0b40*/  STS.U16 [R4+UR12+0x2640], R39 ;  /* 0x0026402704007988 */ /* 0x0001e8000800040c */
[----:B------:R-:W4:Y:S04]  /*0b50*/  LDG.E.U16 R10, desc[UR14][R6.64] ;  /* 0x0000000e060a7981 */ /* 0x000f28000c1e1500 */
[----:B------:R-:W4:Y:S04]  /*0b60*/  LDG.E.U16 R12, desc[UR14][R6.64+0x40] ;  /* 0x0000400e060c7981 */ /* 0x000f28000c1e1500 */
[----:B0-----:R-:W4:Y:S04]  /*0b70*/  LDG.E.U16 R53, desc[UR14][R6.64+0x80] ;  /* 0x0000800e06357981 */ /* 0x001f28000c1e1500 */
[----:B-1----:R0:W4:Y:S04]  /*0b80*/  LDG.E.U16 R8, desc[UR14][R6.64+0xc0] ;  /* 0x0000c00e06087981 */ /* 0x002128000c1e1500 */
[----:B------:R-:W4:Y:S04]  /*0b90*/  LDG.E.U16 R39, desc[UR14][R14.64] ;  /* 0x0000000e0e277981 */ /* 0x000f28000c1e1500 */
[----:B------:R1:W-:Y:S01]  /*0ba0*/  STS.U16 [R4+UR12+0x2800], R28 ;  /* 0x0028001c04007988 */ /* 0x0003e2000800040c */
[----:B0-----:R-:W-:-:S03]  /*0bb0*/  LEA R6, P0, R45, R24, 0x8 ;  /* 0x000000182d067211 */ /* 0x001fc600078040ff */
[----:B------:R0:W-:Y:S01]  /*0bc0*/  STS.U16 [R4+UR12+0x2600], R16 ;  /* 0x0026001004007988 */ /* 0x0001e2000800040c */
[----:B------:R-:W-:-:S03]  /*0bd0*/  LEA.HI.X R7, R48, R25, RZ, 0x1, P0 ;  /* 0x0000001930077211 */ /* 0x000fc600000f0cff */
[----:B------:R0:W-:Y:S01]  /*0be0*/  STS.U16 [R4+UR12+0x840], R47 ;  /* 0x0008402f04007988 */ /* 0x0001e2000800040c */
[----:B-1----:R-:W-:-:S03]  /*0bf0*/  LOP3.LUT R28, R5, 0x30, RZ, 0xfc, !PT ;  /* 0x00000030051c7812 */ /* 0x002fc600078efcff */
[----:B------:R-:W4:Y:S01]  /*0c00*/  LDG.E.U16 R40, desc[UR14][R14.64+0x80] ;  /* 0x0000800e0e287981 */ /* 0x000f22000c1e1500 */
[----:B------:R-:W-:-:S03]  /*0c10*/  IMAD.WIDE.U32 R6, R2, 0x2, R6 ;  /* 0x0000000202067825 */ /* 0x000fc600078e0006 */
[----:B0-----:R-:W4:Y:S04]  /*0c20*/  LDG.E.U16 R16, desc[UR14][R14.64+0x40] ;  /* 0x0000400e0e107981 */ /* 0x001f28000c1e1500 */
[----:B------:R0:W4:Y:S04]  /*0c30*/  LDG.E.U16 R47, desc[UR14][R14.64+0xc0] ;  /* 0x0000c00e0e2f7981 */ /* 0x000128000c1e1500 */
[----:B------:R1:W-:Y:S04]  /*0c40*/  STS.U16 [R4+UR12+0x2840], R26 ;  /* 0x0028401a04007988 */ /* 0x0003e8000800040c */
[----:B------:R1:W-:Y:S01]  /*0c50*/  STS.U16 [R4+UR12+0x2a40], R49 ;  /* 0x002a403104007988 */ /* 0x0003e2000800040c */
[----:B0-----:R-:W-:-:S03]  /*0c60*/  IMAD.SHL.U32 R14, R28, 0x80, RZ ;  /* 0x000000801c0e7824 */ /* 0x001fc600078e00ff */
[----:B------:R0:W-:Y:S01]  /*0c70*/  STS.U16 [R4+UR12+0x2a00], R27 ;  /* 0x002a001b04007988 */ /* 0x0001e2000800040c */
[----:B-1----:R-:W-:-:S03]  /*0c80*/  LEA R26, P0, R28, R24, 0x8 ;  /* 0x000000181c1a7211 */ /* 0x002fc600078040ff */
[----:B------:R1:W-:Y:S01]  /*0c90*/  STS.U16 [R4+UR12+0xa40], R19 ;  /* 0x000a401304007988 */ /* 0x0003e2000800040c */
[----:B------:R-:W-:-:S03]  /*0ca0*/  LOP3.LUT R49, R5, 0x34, RZ, 0xfc, !PT ;  /* 0x0000003405317812 */ /* 0x000fc600078efcff */
[----:B------:R1:W-:Y:S01]  /*0cb0*/  STS.U16 [R4+UR12+0xa00], R11 ;  /* 0x000a000b04007988 */ /* 0x0003e2000800040c */
[----:B0-----:R-:W-:Y:S01]  /*0cc0*/  LEA.HI.X R27, R14, R25, RZ, 0x1, P0 ;  /* 0x000000190e1b7211 */ /* 0x001fe200000f0cff */
[C---:B------:R-:W-:Y:S02]  /*0cd0*/  IMAD.SHL.U32 R14, R49.reuse, 0x80, RZ ;  /* 0x00000080310e7824 */ /* 0x040fe400078e00ff */
[----:B------:R-:W4:Y:S04]  /*0ce0*/  LDG.E.U16 R13, desc[UR14][R6.64+0x80] ;  /* 0x0000800e060d7981 */ /* 0x000f28000c1e1500 */
[----:B-1----:R-:W4:Y:S04]  /*0cf0*/  LDG.E.U16 R19, desc[UR14][R6.64] ;  /* 0x0000000e06137981 */ /* 0x002f28000c1e1500 */
[----:B------:R-:W4:Y:S04]  /*0d00*/  LDG.E.U16 R11, desc[UR14][R6.64+0x40] ;  /* 0x0000400e060b7981 */ /* 0x000f28000c1e1500 */
[----:B------:R0:W4:Y:S01]  /*0d10*/  LDG.E.U16 R15, desc[UR14][R6.64+0xc0] ;  /* 0x0000c00e060f7981 */ /* 0x000122000c1e1500 */
[----:B------:R-:W-:Y:S01]  /*0d20*/  IMAD.WIDE.U32 R26, R2, 0x2, R26 ;  /* 0x00000002021a7825 */ /* 0x000fe200078e001a */
[----:B0-----:R-:W-:-:S04]  /*0d30*/  LEA R6, P0, R49, R24, 0x8 ;  /* 0x0000001831067211 */ /* 0x001fc800078040ff */
[----:B------:R-:W-:Y:S02]  /*0d40*/  LEA.HI.X R7, R14, R25, RZ, 0x1, P0 ;  /* 0x000000190e077211 */ /* 0x000fe400000f0cff */
[----:B------:R-:W-:Y:S01]  /*0d50*/  LOP3.LUT R14, R5, 0x38, RZ, 0xfc, !PT ;  /* 0x00000038050e7812 */ /* 0x000fe200078efcff */
[----:B------:R-:W-:Y:S01]  /*0d60*/  IMAD.WIDE.U32 R6, R2, 0x2, R6 ;  /* 0x0000000202067825 */ /* 0x000fe200078e0006 */
[----:B--2---:R-:W-:Y:S04]  /*0d70*/  STS.U16 [R4+UR12+0xc00], R35 ;  /* 0x000c002304007988 */ /* 0x004fe8000800040c */
[----:B---3--:R0:W-:Y:S04]  /*0d80*/  STS.U16 [R4+UR12+0xc40], R37 ;  /* 0x000c402504007988 */ /* 0x0081e8000800040c */
[----:B----4-:R-:W-:Y:S04]  /*0d90*/  STS.U16 [R4+UR12+0x2c00], R31 ;  /* 0x002c001f04007988 */ /* 0x010fe8000800040c */
[----:B------:R1:W-:Y:S04]  /*0da0*/  STS.U16 [R4+UR12+0x2c40], R33 ;  /* 0x002c402104007988 */ /* 0x0003e8000800040c */
[----:B0-----:R-:W2:Y:S04]  /*0db0*/  LDG.E.U16 R37, desc[UR14][R26.64] ;  /* 0x0000000e1a257981 */ /* 0x001ea8000c1e1500 */
[----:B------:R-:W3:Y:S04]  /*0dc0*/  LDG.E.U16 R35, desc[UR14][R26.64+0x40] ;  /* 0x0000400e1a237981 */ /* 0x000ee8000c1e1500 */
[----:B-1----:R-:W4:Y:S04]  /*0dd0*/  LDG.E.U16 R33, desc[UR14][R26.64+0x80] ;  /* 0x0000800e1a217981 */ /* 0x002f28000c1e1500 */
[----:B------:R0:W4:Y:S04]  /*0de0*/  LDG.E.U16 R31, desc[UR14][R26.64+0xc0] ;  /* 0x0000c00e1a1f7981 */ /* 0x000128000c1e1500 */
[----:B------:R1:W-:Y:S04]  /*0df0*/  STS.U16 [R4+UR12+0xe00], R22 ;  /* 0x000e001604007988 */ /* 0x0003e8000800040c */
[----:B------:R1:W-:Y:S01]  /*0e00*/  STS.U16 [R4+UR12+0x1040], R42 ;  /* 0x0010402a04007988 */ /* 0x0003e2000800040c */
[----:B0-----:R-:W-:-:S03]  /*0e10*/  LEA R26, P0, R14, R24, 0x8 ;  /* 0x000000180e1a7211 */ /* 0x001fc600078040ff */
[----:B-1----:R-:W4:Y:S01]  /*0e20*/  LDG.E.U16 R22, desc[UR14][R6.64+0x40] ;  /* 0x0000400e06167981 */ /* 0x002f22000c1e1500 */
[----:B------:R-:W-:-:S03]  /*0e30*/  IMAD.SHL.U32 R42, R14, 0x80, RZ ;  /* 0x000000800e2a7824 */ /* 0x000fc600078e00ff */
[----:B------:R0:W-:Y:S02]  /*0e40*/  STS.U16 [R4+UR12+0x2e40], R30 ;  /* 0x002e401e04007988 */ /* 0x0001e4000800040c */
[----:B------:R-:W-:Y:S02]  /*0e50*/  LEA.HI.X R27, R42, R25, RZ, 0x1, P0 ;  /* 0x000000192a1b7211 */ /* 0x000fe400000f0cff */
[----:B------:R1:W-:Y:S01]  /*0e60*/  STS.U16 [R4+UR12+0x2e00], R20 ;  /* 0x002e001404007988 */ /* 0x0003e2000800040c */
[----:B------:R-:W-:-:S03]  /*0e70*/  IMAD.WIDE.U32 R26, R2, 0x2, R26 ;  /* 0x00000002021a7825 */ /* 0x000fc600078e001a */
[----:B0-----:R-:W4:Y:S04]  /*0e80*/  LDG.E.U16 R30, desc[UR14][R6.64] ;  /* 0x0000000e061e7981 */ /* 0x001f28000c1e1500 */
[----:B------:R-:W4:Y:S04]  /*0e90*/  LDG.E.U16 R42, desc[UR14][R26.64] ;  /* 0x0000000e1a2a7981 */ /* 0x000f28000c1e1500 */
[----:B-1----:R-:W4:Y:S04]  /*0ea0*/  LDG.E.U16 R20, desc[UR14][R6.64+0x80] ;  /* 0x0000800e06147981 */ /* 0x002f28000c1e1500 */
[----:B------:R0:W-:Y:S04]  /*0eb0*/  STS.U16 [R4+UR12+0x1000], R32 ;  /* 0x0010002004007988 */ /* 0x0001e8000800040c */
[----:B0-----:R0:W4:Y:S02]  /*0ec0*/  LDG.E.U16 R32, desc[UR14][R6.64+0xc0] ;  /* 0x0000c00e06207981 */ /* 0x001124000c1e1500 */
[----:B0-----:R-:W-:-:S02]  /*0ed0*/  LOP3.LUT R7, R5, 0x3c, RZ, 0xfc, !PT ;  /* 0x0000003c05077812 */ /* 0x001fc400078efcff */
[----:B------:R-:W4:Y:S02]  /*0ee0*/  LDG.E.U16 R5, desc[UR14][R26.64+0xc0] ;  /* 0x0000c00e1a057981 */ /* 0x000f24000c1e1500 */
[C---:B------:R-:W-:Y:S01]  /*0ef0*/  LEA R24, P0, R7.reuse, R24, 0x8 ;  /* 0x0000001807187211 */ /* 0x040fe200078040ff */
[----:B------:R-:W-:Y:S01]  /*0f00*/  IMAD.SHL.U32 R6, R7, 0x80, RZ ;  /* 0x0000008007067824 */ /* 0x000fe200078e00ff */
[----:B------:R-:W-:Y:S04]  /*0f10*/  STS.U16 [R4+UR12+0x3040], R38 ;  /* 0x0030402604007988 */ /* 0x000fe8000800040c */
[----:B------:R-:W-:-:S03]  /*0f20*/  LEA.HI.X R25, R6, R25, RZ, 0x1, P0 ;  /* 0x0000001906197211 */ /* 0x000fc600000f0cff */
[----:B------:R-:W-:Y:S01]  /*0f30*/  IMAD.WIDE.U32 R24, R2, 0x2, R24 ;  /* 0x0000000202187825 */ /* 0x000fe200078e0018 */
[----:B------:R0:W-:Y:S04]  /*0f40*/  STS.U16 [R4+UR12+0x3000], R34 ;  /* 0x0030002204007988 */ /* 0x0001e8000800040c */
[----:B------:R-:W4:Y:S04]  /*0f50*/  LDG.E.U16 R6, desc[UR14][R24.64+0x80] ;  /* 0x0000800e18067981 */ /* 0x000f28000c1e1500 */
[----:B0-----:R-:W4:Y:S04]  /*0f60*/  LDG.E.U16 R34, desc[UR14][R26.64+0x40] ;  /* 0x0000400e1a227981 */ /* 0x001f28000c1e1500 */
[----:B------:R0:W-:Y:S02]  /*0f70*/  STS.U16 [R4+UR12+0x1400], R39 ;  /* 0x0014002704007988 */ /* 0x0001e4000800040c */
[----:B0-----:R-:W0:Y:S02]  /*0f80*/  LDC.64 R38, c[0x0][0x388] ;  /* 0x0000e200ff267b82 */ /* 0x001e240000000a00 */
[----:B------:R1:W-:Y:S04]  /*0f90*/  STS.U16 [R4+UR12+0x1200], R12 ;  /* 0x0012000c04007988 */ /* 0x0003e8000800040c */
[----:B------:R1:W-:Y:S04]  /*0fa0*/  STS.U16 [R4+UR12+0x1240], R10 ;  /* 0x0012400a04007988 */ /* 0x0003e8000800040c */
[----:B------:R-:W-:Y:S04]  /*0fb0*/  STS.U16 [R4+UR12+0x3240], R53 ;  /* 0x0032403504007988 */ /* 0x000fe8000800040c */
[----:B------:R1:W-:Y:S04]  /*0fc0*/  STS.U16 [R4+UR12+0x3200], R8 ;  /* 0x0032000804007988 */ /* 0x0003e8000800040c */
[----:B-1----:R1:W4:Y:S04]  /*0fd0*/  LDG.E.U16 R12, desc[UR14][R26.64+0x80] ;  /* 0x0000800e1a0c7981 */ /* 0x002328000c1e1500 */
[----:B------:R-:W4:Y:S04]  /*0fe0*/  LDG.E.U16 R10, desc[UR14][R24.64] ;  /* 0x0000000e180a7981 */ /* 0x000f28000c1e1500 */
[----:B------:R-:W4:Y:S01]  /*0ff0*/  LDG.E.U16 R8, desc[UR14][R24.64+0x40] ;  /* 0x0000400e18087981 */ /* 0x000f22000c1e1500 */
[----:B-1----:R-:W-:-:S03]  /*1000*/  IMAD.SHL.U32 R26, R29, 0x40, RZ ;  /* 0x000000401d1a7824 */ /* 0x002fc600078e00ff */
[----:B------:R0:W4:Y:S04]  /*1010*/  LDG.E.U16 R53, desc[UR14][R24.64+0xc0] ;  /* 0x0000c00e18357981 */ /* 0x000128000c1e1500 */
[----:B------:R1:W-:Y:S01]  /*1020*/  STS.U16 [R4+UR12+0x3400], R40 ;  /* 0x0034002804007988 */ /* 0x0003e2000800040c */
[----:B0-----:R-:W-:-:S03]  /*1030*/  LEA R24, P0, R29, R38, 0x7 ;  /* 0x000000261d187211 */ /* 0x001fc600078038ff */
[----:B------:R0:W-:Y:S01]  /*1040*/  STS.U16 [R4+UR12+0x1440], R16 ;  /* 0x0014401004007988 */ /* 0x0001e2000800040c */
[----:B------:R-:W-:Y:S01]  /*1050*/  LEA.HI.X R25, R26, R39, RZ, 0x1, P0 ;  /* 0x000000271a197211 */ /* 0x000fe200000f0cff */
[----:B------:R-:W-:Y:S02]  /*1060*/  IMAD.SHL.U32 R26, R23, 0x40, RZ ;  /* 0x00000040171a7824 */ /* 0x000fe400078e00ff */
[C---:B-1----:R-:W-:Y:S01]  /*1070*/  IMAD.SHL.U32 R40, R17.reuse, 0x40, RZ ;  /* 0x0000004011287824 */ /* 0x042fe200078e00ff */
[----:B0-----:R-:W-:-:S04]  /*1080*/  LEA R16, P2, R17, R38, 0x7 ;  /* 0x0000002611107211 */ /* 0x001fc800078438ff */
[----:B------:R-:W-:Y:S01]  /*1090*/  LEA.HI.X R17, R40, R39, RZ, 0x1, P2 ;  /* 0x0000002728117211 */ /* 0x000fe200010f0cff */
[C---:B------:R-:W-:Y:S01]  /*10a0*/  IMAD.WIDE.U32 R24, R2.reuse, 0x2, R24 ;  /* 0x0000000202187825 */ /* 0x040fe200078e0018 */
[----:B------:R0:W-:Y:S03]  /*10b0*/  STS.U16 [R4+UR12+0x3440], R47 ;  /* 0x0034402f04007988 */ /* 0x0001e6000800040c */
[----:B------:R-:W-:Y:S01]  /*10c0*/  IMAD.WIDE.U32 R16, R2, 0x2, R16 ;  /* 0x0000000202107825 */ /* 0x000fe200078e0010 */
[-C--:B------:R-:W-:Y:S01]  /*10d0*/  LEA R50, P3, R51, R38.reuse, 0x7 ;  /* 0x0000002633327211 */ /* 0x080fe200078638ff */
[----:B0-----:R-:W4:Y:S04]  /*10e0*/  LDG.E.U16 R47, desc[UR14][R24.64] ;  /* 0x0000000e182f7981 */ /* 0x001f28000c1e1500 */
[----:B------:R-:W-:Y:S04]  /*10f0*/  STS.U16 [R4+UR12+0x3640], R13 ;  /* 0x0036400d04007988 */ /* 0x000fe8000800040c */
[----:B------:R-:W-:Y:S04]  /*1100*/  STS.U16 [R4+UR12+0x3600], R15 ;  /* 0x0036000f04007988 */ /* 0x000fe8000800040c */
[----:B------:R-:W-:Y:S04]  /*1110*/  STS.U16 [R4+UR12+0x1600], R11 ;  /* 0x0016000b04007988 */ /* 0x000fe8000800040c */
[----:B------:R-:W-:Y:S04]  /*1120*/  STS.U16 [R4+UR12+0x1640], R19 ;  /* 0x0016401304007988 */ /* 0x000fe8000800040c */
[----:B--2---:R0:W-:Y:S04]  /*1130*/  STS.U16 [R4+UR12+0x1800], R37 ;  /* 0x0018002504007988 */ /* 0x0041e8000800040c */
[----:B---3--:R1:W-:Y:S04]  /*1140*/  STS.U16 [R4+UR12+0x1840], R35 ;  /* 0x0018402304007988 */ /* 0x0083e8000800040c */
[----:B----4-:R2:W-:Y:S04]  /*1150*/  STS.U16 [R4+UR12+0x3800], R33 ;  /* 0x0038002104007988 */ /* 0x0105e8000800040c */
[----:B0-----:R-:W3:Y:S04]  /*1160*/  LDG.E.U16 R37, desc[UR14][R24.64+0x40] ;  /* 0x0000400e18257981 */ /* 0x001ee8000c1e1500 */
[----:B-1----:R-:W4:Y:S04]  /*1170*/  LDG.E.U16 R35, desc[UR14][R16.64] ;  /* 0x0000000e10237981 */ /* 0x002f28000c1e1500 */
[----:B--2---:R0:W2:Y:S04]  /*1180*/  LDG.E.U16 R33, desc[UR14][R16.64+0x40] ;  /* 0x0000400e10217981 */ /* 0x0040a8000c1e1500 */
[----:B------:R1:W-:Y:S02]  /*1190*/  STS.U16 [R4+UR12+0x1a00], R22 ;  /* 0x001a001604007988 */ /* 0x0003e4000800040c */
[----:B-1----:R-:W-:-:S04]  /*11a0*/  LEA R22, P0, R23, R38, 0x7 ;  /* 0x0000002617167211 */ /* 0x002fc800078038ff */
[-C--:B------:R-:W-:Y:S01]  /*11b0*/  LEA.HI.X R23, R26, R39.reuse, RZ, 0x1, P0 ;  /* 0x000000271a177211 */ /* 0x080fe200000f0cff */
[----:B------:R1:W-:Y:S01]  /*11c0*/  STS.U16 [R4+UR12+0x1a40], R30 ;  /* 0x001a401e04007988 */ /* 0x0003e2000800040c */
[C---:B------:R-:W-:Y:S01]  /*11d0*/  IMAD.SHL.U32 R26, R41.reuse, 0x40, RZ ;  /* 0x00000040291a7824 */ /* 0x040fe200078e00ff */
[-C--:B------:R-:W-:Y:S02]  /*11e0*/  LEA R40, P0, R41, R38.reuse, 0x7 ;  /* 0x0000002629287211 */ /* 0x080fe400078038ff */
[----:B------:R0:W-:Y:S01]  /*11f0*/  STS.U16 [R4+UR12+0x3a40], R20 ;  /* 0x003a401404007988 */ /* 0x0001e2000800040c */
[----:B-1----:R-:W-:Y:S01]  /*1200*/  IMAD.SHL.U32 R30, R21, 0x40, RZ ;  /* 0x00000040151e7824 */ /* 0x002fe200078e00ff */
[----:B------:R-:W-:Y:S02]  /*1210*/  LEA.HI.X R41, R26, R39, RZ, 0x1, P0 ;  /* 0x000000271a297211 */ /* 0x000fe400000f0cff */
[----:B------:R1:W-:Y:S01]  /*1220*/  STS.U16 [R4+UR12+0x1c00], R42 ;  /* 0x001c002a04007988 */ /* 0x0003e2000800040c */
[----:B------:R-:W-:Y:S01]  /*1230*/  IMAD.SHL.U32 R26, R43, 0x40, RZ ;  /* 0x000000402b1a7824 */ /* 0x000fe200078e00ff */
[----:B0-----:R-:W-:-:S04]  /*1240*/  LEA R20, P2, R21, R38, 0x7 ;  /* 0x0000002615147211 */ /* 0x001fc800078438ff */
[----:B------:R-:W-:Y:S02]  /*1250*/  LEA.HI.X R21, R30, R39, RZ, 0x1, P2 ;  /* 0x000000271e157211 */ /* 0x000fe400010f0cff */
[----:B-1----:R-:W-:Y:S01]  /*1260*/  LEA R42, P2, R43, R38, 0x7 ;  /* 0x000000262b2a7211 */ /* 0x002fe200078438ff */
[----:B------:R-:W-:-:S03]  /*1270*/  IMAD.WIDE.U32 R22, R2, 0x2, R22 ;  /* 0x0000000202167825 */ /* 0x000fc600078e0016 */
[-C--:B------:R-:W-:Y:S01]  /*1280*/  LEA.HI.X R43, R26, R39.reuse, RZ, 0x1, P2 ;  /* 0x000000271a2b7211 */ /* 0x080fe200010f0cff */
[C---:B------:R-:W-:Y:S01]  /*1290*/  IMAD.WIDE.U32 R20, R2.reuse, 0x2, R20 ;  /* 0x0000000202147825 */ /* 0x040fe200078e0014 */
[C---:B------:R-:W-:Y:S01]  /*12a0*/  LEA R16, P0, R9.reuse, R38, 0x7 ;  /* 0x0000002609107211 */ /* 0x040fe200078038ff */
[----:B------:R0:W-:Y:S02]  /*12b0*/  STS.U16 [R4+UR12+0x3840], R31 ;  /* 0x0038401f04007988 */ /* 0x0001e4000800040c */
[----:B------:R-:W-:Y:S02]  /*12c0*/  IMAD.SHL.U32 R24, R9, 0x40, RZ ;  /* 0x0000004009187824 */ /* 0x000fe400078e00ff */
[C---:B------:R-:W-:Y:S01]  /*12d0*/  IMAD.WIDE.U32 R40, R2.reuse, 0x2, R40 ;  /* 0x0000000202287825 */ /* 0x040fe200078e0028 */
[----:B------:R-:W2:Y:S03]  /*12e0*/  LDG.E.U16 R29, desc[UR14][R22.64+0x40] ;  /* 0x0000400e161d7981 */ /* 0x000ea6000c1e1500 */
[----:B------:R-:W-:Y:S01]  /*12f0*/  IMAD.SHL.U32 R30, R51, 0x40, RZ ;  /* 0x00000040331e7824 */ /* 0x000fe200078e00ff */
[----:B------:R-:W2:Y:S01]  /*1300*/  LDG.E.U16 R27, desc[UR14][R20.64] ;  /* 0x0000000e141b7981 */ /* 0x000ea2000c1e1500 */
[----:B------:R-:W-:Y:S01]  /*1310*/  IMAD.WIDE.U32 R42, R2, 0x2, R42 ;  /* 0x00000002022a7825 */ /* 0x000fe200078e002a */
[----:B------:R-:W-:-:S02]  /*1320*/  LEA.HI.X R17, R24, R39, RZ, 0x1, P0 ;  /* 0x0000002718117211 */ /* 0x000fc400000f0cff */
[----:B0-----:R-:W2:Y:S01]  /*1330*/  LDG.E.U16 R31, desc[UR14][R22.64] ;  /* 0x0000000e161f7981 */ /* 0x001ea2000c1e1500 */
[----:B------:R-:W-:-:S03]  /*1340*/  LEA.HI.X R51, R30, R39, RZ, 0x1, P3 ;  /* 0x000000271e337211 */ /* 0x000fc600018f0cff */
[----:B------:R0:W2:Y:S04]  /*1350*/  LDG.E.U16 R25, desc[UR14][R20.64+0x40] ;  /* 0x0000400e14197981 */ /* 0x0000a8000c1e1500 */
[----:B------:R-:W2:Y:S04]  /*1360*/  LDG.E.U16 R15, desc[UR14][R42.64] ;  /* 0x0000000e2a0f7981 */ /* 0x000ea8000c1e1500 */
[----:B------:R-:W2:Y:S01]  /*1370*/  LDG.E.U16 R23, desc[UR14][R40.64] ;  /* 0x0000000e28177981 */ /* 0x000ea2000c1e1500 */
[----:B0-----:R-:W-:-:S03]  /*1380*/  IMAD.SHL.U32 R20, R18, 0x40, RZ ;  /* 0x0000004012147824 */ /* 0x001fc600078e00ff */
[----:B------:R0:W2:Y:S04]  /*1390*/  LDG.E.U16 R21, desc[UR14][R40.64+0x40] ;  /* 0x0000400e28157981 */ /* 0x0000a8000c1e1500 */
[----:B------:R1:W2:Y:S01]  /*13a0*/  LDG.E.U16 R13, desc[UR14][R42.64+0x40] ;  /* 0x0000400e2a0d7981 */ /* 0x0002a2000c1e1500 */
[-C--:B0-----:R-:W-:Y:S01]  /*13b0*/  LEA R40, P0, R18, R38.reuse, 0x7 ;  /* 0x0000002612287211 */ /* 0x081fe200078038ff */
[C---:B------:R-:W-:Y:S01]  /*13c0*/  IMAD.SHL.U32 R18, R45.reuse, 0x40, RZ ;  /* 0x000000402d127824 */ /* 0x040fe200078e00ff */
[----:B-1----:R-:W-:Y:S01]  /*13d0*/  LEA R42, P3, R45, R38, 0x7 ;  /* 0x000000262d2a7211 */ /* 0x002fe200078638ff */
[----:B------:R-:W-:-:S03]  /*13e0*/  IMAD.WIDE.U32 R50, R2, 0x2, R50 ;  /* 0x0000000202327825 */ /* 0x000fc600078e0032 */
[-C--:B------:R-:W-:Y:S01]  /*13f0*/  LEA.HI.X R43, R18, R39.reuse, RZ, 0x1, P3 ;  /* 0x00000027122b7211 */ /* 0x080fe200018f0cff */
[C---:B------:R-:W-:Y:S01]  /*1400*/  IMAD.SHL.U32 R22, R44.reuse, 0x40, RZ ;  /* 0x000000402c167824 */ /* 0x040fe200078e00ff */
[----:B------:R-:W2:Y:S01]  /*1410*/  LDG.E.U16 R11, desc[UR14][R50.64] ;  /* 0x0000000e320b7981 */ /* 0x000ea2000c1e1500 */
[-C--:B------:R-:W-:Y:S01]  /*1420*/  LEA R44, P2, R44, R38.reuse, 0x7 ;  /* 0x000000262c2c7211 */ /* 0x080fe200078438ff */
[----:B------:R-:W-:Y:S01]  /*1430*/  IMAD.SHL.U32 R30, R28, 0x40, RZ ;  /* 0x000000401c1e7824 */ /* 0x000fe200078e00ff */
[-C--:B------:R-:W-:Y:S01]  /*1440*/  LEA.HI.X R41, R20, R39.reuse, RZ, 0x1, P0 ;  /* 0x0000002714297211 */ /* 0x080fe200000f0cff */
[----:B------:R0:W2:Y:S01]  /*1450*/  LDG.E.U16 R9, desc[UR14][R50.64+0x40] ;  /* 0x0000400e32097981 */ /* 0x0000a2000c1e1500 */
[----:B------:R-:W-:Y:S01]  /*1460*/  IMAD.WIDE.U32 R42, R2, 0x2, R42 ;  /* 0x00000002022a7825 */ /* 0x000fe200078e002a */
[----:B------:R-:W-:Y:S02]  /*1470*/  LEA.HI.X R45, R22, R39, RZ, 0x1, P2 ;  /* 0x00000027162d7211 */ /* 0x000fe400010f0cff */
[----:B------:R1:W-:Y:S01]  /*1480*/  STS.U16 [R4+UR12+0x3a00], R32 ;  /* 0x003a002004007988 */ /* 0x0003e2000800040c */
[----:B------:R-:W-:Y:S01]  /*1490*/  LEA R48, P2, R49, R38, 0x7 ;  /* 0x0000002631307211 */ /* 0x000fe200078438ff */
[----:B------:R-:W-:-:S02]  /*14a0*/  IMAD.WIDE.U32 R16, R2, 0x2, R16 ;  /* 0x0000000202107825 */ /* 0x000fc400078e0010 */
[----:B------:R-:W2:Y:S01]  /*14b0*/  LDG.E.U16 R22, desc[UR14][R42.64] ;  /* 0x0000000e2a167981 */ /* 0x000ea2000c1e1500 */
[-C--:B0-----:R-:W-:Y:S01]  /*14c0*/  LEA R50, P0, R28, R38.reuse, 0x7 ;  /* 0x000000261c327211 */ /* 0x081fe200078038ff */
[----:B------:R-:W-:Y:S02]  /*14d0*/  IMAD.SHL.U32 R28, R49, 0x40, RZ ;  /* 0x00000040311c7824 */ /* 0x000fe400078e00ff */
[----:B------:R0:W2:Y:S01]  /*14e0*/  LDG.E.U16 R26, desc[UR14][R42.64+0x40] ;  /* 0x0000400e2a1a7981 */ /* 0x0000a2000c1e1500 */
[-C--:B------:R-:W-:Y:S01]  /*14f0*/  LEA.HI.X R51, R30, R39.reuse, RZ, 0x1, P0 ;  /* 0x000000271e337211 */ /* 0x080fe200000f0cff */
[----:B-1----:R-:W-:Y:S01]  /*1500*/  IMAD.SHL.U32 R32, R14, 0x40, RZ ;  /* 0x000000400e207824 */ /* 0x002fe200078e00ff */
[----:B------:R-:W-:Y:S01]  /*1510*/  LEA.HI.X R49, R28, R39, RZ, 0x1, P2 ;  /* 0x000000271c317211 */ /* 0x000fe200010f0cff */
[----:B------:R-:W-:Y:S01]  /*1520*/  IMAD.WIDE.U32 R40, R2, 0x2, R40 ;  /* 0x0000000202287825 */ /* 0x000fe200078e0028 */
[----:B------:R-:W2:Y:S01]  /*1530*/  LDG.E.U16 R19, desc[UR14][R16.64] ;  /* 0x0000000e10137981 */ /* 0x000ea2000c1e1500 */
[----:B0-----:R-:W-:-:S02]  /*1540*/  LEA R42, P0, R14, R38, 0x7 ;  /* 0x000000260e2a7211 */ /* 0x001fc400078038ff */
[----:B------:R-:W-:Y:S01]  /*1550*/  IMAD.WIDE.U32 R44, R2, 0x2, R44 ;  /* 0x00000002022c7825 */ /* 0x000fe200078e002c */
[----:B------:R-:W2:Y:S01]  /*1560*/  LDG.E.U16 R18, desc[UR14][R40.64+0x40] ;  /* 0x0000400e28127981 */ /* 0x000ea2000c1e1500 */
[----:B------:R-:W-:-:S03]  /*1570*/  LEA.HI.X R43, R32, R39, RZ, 0x1, P0 ;  /* 0x00000027202b7211 */ /* 0x000fc600000f0cff */
[----:B------:R-:W2:Y:S01]  /*1580*/  LDG.E.U16 R17, desc[UR14][R16.64+0x40] ;  /* 0x0000400e10117981 */ /* 0x000ea2000c1e1500 */
[----:B------:R-:W-:-:S03]  /*1590*/  IMAD.WIDE.U32 R48, R2, 0x2, R48 ;  /* 0x0000000202307825 */ /* 0x000fc600078e0030 */
[----:B------:R-:W2:Y:S01]  /*15a0*/  LDG.E.U16 R20, desc[UR14][R44.64] ;  /* 0x0000000e2c147981 */ /* 0x000ea2000c1e1500 */
[----:B------:R-:W-:-:S03]  /*15b0*/  IMAD.WIDE.U32 R42, R2, 0x2, R42 ;  /* 0x00000002022a7825 */ /* 0x000fc600078e002a */
[----:B------:R-:W2:Y:S04]  /*15c0*/  LDG.E.U16 R24, desc[UR14][R44.64+0x40] ;  /* 0x0000400e2c187981 */ /* 0x000ea8000c1e1500 */
[----:B------:R0:W2:Y:S04]  /*15d0*/  LDG.E.U16 R16, desc[UR14][R40.64] ;  /* 0x0000000e28107981 */ /* 0x0000a8000c1e1500 */
[----:B------:R-:W2:Y:S04]  /*15e0*/  LDG.E.U16 R30, desc[UR14][R48.64+0x40] ;  /* 0x0000400e301e7981 */ /* 0x000ea8000c1e1500 */
[----:B------:R-:W2:Y:S01]  /*15f0*/  LDG.E.U16 R14, desc[UR14][R42.64] ;  /* 0x0000000e2a0e7981 */ /* 0x000ea2000c1e1500 */
[----:B0-----:R-:W-:-:S03]  /*1600*/  IMAD.WIDE.U32 R40, R2, 0x2, R50 ;  /* 0x0000000202287825 */ /* 0x001fc600078e0032 */
[----:B------:R-:W2:Y:S04]  /*1610*/  LDG.E.U16 R51, desc[UR14][R48.64] ;  /* 0x0000000e30337981 */ /* 0x000ea8000c1e1500 */
[----:B------:R-:W2:Y:S04]  /*1620*/  LDG.E.U16 R45, desc[UR14][R40.64] ;  /* 0x0000000e282d7981 */ /* 0x000ea8000c1e1500 */
[----:B------:R0:W2:Y:S01]  /*1630*/  LDG.E.U16 R28, desc[UR14][R40.64+0x40] ;  /* 0x0000400e281c7981 */ /* 0x0000a2000c1e1500 */
[----:B------:R-:W-:-:S03]  /*1640*/  IMAD.SHL.U32 R44, R7, 0x40, RZ ;  /* 0x00000040072c7824 */ /* 0x000fc600078e00ff */
[----:B------:R1:W-:Y:S04]  /*1650*/  STS.U16 [R4+UR12+0x1c40], R34 ;  /* 0x001c402204007988 */ /* 0x0003e8000800040c */
[----:B------:R-:W2:Y:S01]  /*1660*/  LDG.E.U16 R32, desc[UR14][R42.64+0x40] ;  /* 0x0000400e2a207981 */ /* 0x000ea2000c1e1500 */
[-C--:B0-----:R-:W-:Y:S02]  /*1670*/  LEA R40, P0, R3, R38.reuse, 0x2 ;  /* 0x0000002603287211 */ /* 0x081fe400078010ff */
[----:B------:R-:W-:Y:S01]  /*1680*/  LEA R38, P2, R7, R38, 0x7 ;  /* 0x0000002607267211 */ /* 0x000fe200078438ff */
[----:B-1----:R-:W-:-:S05]  /*1690*/  IMAD.SHL.U32 R34, R3, 0x2, RZ ;  /* 0x0000000203227824 */ /* 0x002fca00078e00ff */
[-C--:B------:R-:W-:Y:S02]  /*16a0*/  LEA.HI.X R41, R34, R39.reuse, RZ, 0x1, P0 ;  /* 0x0000002722297211 */ /* 0x080fe400000f0cff */
[----:B------:R-:W-:Y:S01]  /*16b0*/  LEA.HI.X R39, R44, R39, RZ, 0x1, P2 ;  /* 0x000000272c277211 */ /* 0x000fe200010f0cff */
[----:B------:R-:W-:-:S04]  /*16c0*/  IMAD.WIDE.U32 R40, R2, 0x2, R40 ;  /* 0x0000000202287825 */ /* 0x000fc800078e0028 */
[----:B------:R-:W-:Y:S01]  /*16d0*/  IMAD.WIDE.U32 R38, R2, 0x2, R38 ;  /* 0x0000000202267825 */ /* 0x000fe200078e0026 */
[----:B------:R-:W-:Y:S04]  /*16e0*/  STS.U16 [R4+UR12+0x3c00], R12 ;  /* 0x003c000c04007988 */ /* 0x000fe8000800040c */
[----:B------:R0:W-:Y:S04]  /*16f0*/  STS.U16 [R4+UR12+0x3c40], R5 ;  /* 0x003c400504007988 */ /* 0x0001e8000800040c */
[----:B------:R-:W-:Y:S04]  /*1700*/  STS.U16 [R4+UR12+0x1e40], R10 ;  /* 0x001e400a04007988 */ /* 0x000fe8000800040c */
[----:B------:R-:W-:Y:S04]  /*1710*/  STS.U16 [R4+UR12+0x1e00], R8 ;  /* 0x001e000804007988 */ /* 0x000fe8000800040c */
[----:B------:R-:W-:Y:S04]  /*1720*/  STS.U16 [R4+UR12+0x3e40], R6 ;  /* 0x003e400604007988 */ /* 0x000fe8000800040c */
[----:B------:R-:W-:Y:S04]  /*1730*/  STS.U16 [R4+UR12+0x3e00], R53 ;  /* 0x003e003504007988 */ /* 0x000fe8000800040c */
[----:B------:R1:W-:Y:S04]  /*1740*/  STS.U16 [R4+UR12+0x4240], R47 ;  /* 0x0042402f04007988 */ /* 0x0003e8000800040c */
[----:B0-----:R-:W2:Y:S04]  /*1750*/  LDG.E.U16 R5, desc[UR14][R40.64] ;  /* 0x0000000e28057981 */ /* 0x001ea8000c1e1500 */
[----:B------:R-:W2:Y:S04]  /*1760*/  LDG.E.U16 R7, desc[UR14][R40.64+0x40] ;  /* 0x0000400e28077981 */ /* 0x000ea8000c1e1500 */
[----:B------:R-:W2:Y:S04]  /*1770*/  LDG.E.U16 R43, desc[UR14][R40.64+0x2c40] ;  /* 0x002c400e282b7981 */ /* 0x000ea8000c1e1500 */
[----:B-1----:R-:W2:Y:S04]  /*1780*/  LDG.E.U16 R47, desc[UR14][R40.64+0x2e40] ;  /* 0x002e400e282f7981 */ /* 0x002ea8000c1e1500 */
[----:B------:R-:W2:Y:S04]  /*1790*/  LDG.E.U16 R49, desc[UR14][R40.64+0x3000] ;  /* 0x0030000e28317981 */ /* 0x000ea8000c1e1500 */
[----:B------:R-:W2:Y:S04]  /*17a0*/  LDG.E.U16 R53, desc[UR14][R40.64+0x3200] ;  /* 0x0032000e28357981 */ /* 0x000ea8000c1e1500 */
[----:B------:R-:W2:Y:S04]  /*17b0*/  LDG.E.U16 R6, desc[UR14][R40.64+0x3240] ;  /* 0x0032400e28067981 */ /* 0x000ea8000c1e1500 */
[----:B------:R-:W2:Y:S04]  /*17c0*/  LDG.E.U16 R8, desc[UR14][R40.64+0x3400] ;  /* 0x0034000e28087981 */ /* 0x000ea8000c1e1500 */
[----:B------:R-:W2:Y:S04]  /*17d0*/  LDG.E.U16 R10, desc[UR14][R40.64+0x3440] ;  /* 0x0034400e280a7981 */ /* 0x000ea8000c1e1500 */
[----:B------:R-:W2:Y:S04]  /*17e0*/  LDG.E.U16 R12, desc[UR14][R40.64+0x3600] ;  /* 0x0036000e280c7981 */ /* 0x000ea8000c1e1500 */
[----:B---3--:R0:W-:Y:S04]  /*17f0*/  STS.U16 [R4+UR12+0x4200], R37 ;  /* 0x0042002504007988 */ /* 0x0081e8000800040c */
[----:B----4-:R1:W-:Y:S04]  /*1800*/  STS.U16 [R4+UR12+0x4400], R35 ;  /* 0x0044002304007988 */ /* 0x0103e8000800040c */
[----:B--2---:R2:W-:Y:S04]  /*1810*/  STS.U16 [R4+UR12+0x4440], R33 ;  /* 0x0044402104007988 */ /* 0x0045e8000800040c */
[----:B0-----:R-:W3:Y:S04]  /*1820*/  LDG.E.U16 R37, desc[UR14][R40.64+0x2c00] ;  /* 0x002c000e28257981 */ /* 0x001ee8000c1e1500 */
[----:B-1----:R-:W4:Y:S04]  /*1830*/  LDG.E.U16 R35, desc[UR14][R40.64+0x2a40] ;  /* 0x002a400e28237981 */ /* 0x002f28000c1e1500 */
[----:B--2---:R-:W2:Y:S04]  /*1840*/  LDG.E.U16 R33, desc[UR14][R40.64+0x2a00] ;  /* 0x002a000e28217981 */ /* 0x004ea8000c1e1500 */
[----:B------:R-:W-:Y:S04]  /*1850*/  STS.U16 [R4+UR12+0x4600], R29 ;  /* 0x0046001d04007988 */ /* 0x000fe8000800040c */
[----:B------:R-:W-:Y:S04]  /*1860*/  STS.U16 [R4+UR12+0x4800], R27 ;  /* 0x0048001b04007988 */ /* 0x000fe8000800040c */
[----:B------:R-:W-:Y:S04]  /*1870*/  STS.U16 [R4+UR12+0x4640], R31 ;  /* 0x0046401f04007988 */ /* 0x000fe8000800040c */
[----:B------:R-:W-:Y:S04]  /*1880*/  STS.U16 [R4+UR12+0x4840], R25 ;  /* 0x0048401904007988 */ /* 0x000fe8000800040c */
[----:B------:R0:W-:Y:S04]  /*1890*/  STS.U16 [R4+UR12+0x4e40], R15 ;  /* 0x004e400f04007988 */ /* 0x0001e8000800040c */
[----:B------:R-:W-:Y:S04]  /*18a0*/  STS.U16 [R4+UR12+0x4a40], R23 ;  /* 0x004a401704007988 */ /* 0x000fe8000800040c */
[----:B------:R1:W-:Y:S04]  /*18b0*/  STS.U16 [R4+UR12+0x4a00], R21 ;  /* 0x004a001504007988 */ /* 0x0003e8000800040c */
[----:B------:R1:W-:Y:S04]  /*18c0*/  STS.U16 [R4+UR12+0x4e00], R13 ;  /* 0x004e000d04007988 */ /* 0x0003e8000800040c */
[----:B0-----:R-:W2:Y:S04]  /*18d0*/  LDG.E.U16 R15, desc[UR14][R40.64+0x2040] ;  /* 0x0020400e280f7981 */ /* 0x001ea8000c1e1500 */
[----:B-1----:R-:W2:Y:S04]  /*18e0*/  LDG.E.U16 R21, desc[UR14][R40.64+0x2400] ;  /* 0x0024000e28157981 */ /* 0x002ea8000c1e1500 */
[----:B------:R-:W2:Y:S04]  /*18f0*/  LDG.E.U16 R13, desc[UR14][R40.64+0x2000] ;  /* 0x0020000e280d7981 */ /* 0x000ea8000c1e1500 */
[----:B------:R-:W-:Y:S04]  /*1900*/  STS.U16 [R4+UR12+0x5000], R11 ;  /* 0x0050000b04007988 */ /* 0x000fe8000800040c */
[----:B------:R-:W-:Y:S04]  /*1910*/  STS.U16 [R4+UR12+0x5040], R9 ;  /* 0x0050400904007988 */ /* 0x000fe8000800040c */
[----:B------:R-:W2:Y:S04]  /*1920*/  LDG.E.U16 R23, desc[UR14][R40.64+0x2440] ;  /* 0x0024400e28177981 */ /* 0x000ea8000c1e1500 */
[----:B------:R-:W-:Y:S04]  /*1930*/  STS.U16 [R4+UR12+0x5640], R22 ;  /* 0x0056401604007988 */ /* 0x000fe8000800040c */
[----:B------:R-:W-:Y:S04]  /*1940*/  STS.U16 [R4+UR12+0x5600], R26 ;  /* 0x0056001a04007988 */ /* 0x000fe8000800040c */
[----:B------:R-:W2:Y:S04]  /*1950*/  LDG.E.U16 R25, desc[UR14][R40.64+0x2600] ;  /* 0x0026000e28197981 */ /* 0x000ea8000c1e1500 */
[----:B------:R-:W-:Y:S04]  /*1960*/  STS.U16 [R4+UR12+0x4c00], R19 ;  /* 0x004c001304007988 */ /* 0x000fe8000800040c */
[----:B------:R-:W-:Y:S04]  /*1970*/  STS.U16 [R4+UR12+0x5200], R18 ;  /* 0x0052001204007988 */ /* 0x000fe8000800040c */
[----:B------:R0:W-:Y:S04]  /*1980*/  STS.U16 [R4+UR12+0x4c40], R17 ;  /* 0x004c401104007988 */ /* 0x0001e8000800040c */
[----:B------:R-:W-:Y:S04]  /*1990*/  STS.U16 [R4+UR12+0x5400], R20 ;  /* 0x0054001404007988 */ /* 0x000fe8000800040c */
[----:B------:R-:W-:Y:S04]  /*19a0*/  STS.U16 [R4+UR12+0x5440], R24 ;  /* 0x0054401804007988 */ /* 0x000fe8000800040c */
[----:B------:R-:W-:Y:S04]  /*19b0*/  STS.U16 [R4+UR12+0x5240], R16 ;  /* 0x0052401004007988 */ /* 0x000fe8000800040c */
[----:B------:R-:W-:Y:S04]  /*19c0*/  STS.U16 [R4+UR12+0x5a00], R30 ;  /* 0x005a001e04007988 */ /* 0x000fe8000800040c */
[----:B------:R-:W-:Y:S04]  /*19d0*/  STS.U16 [R4+UR12+0x5c00], R14 ;  /* 0x005c000e04007988 */ /* 0x000fe8000800040c */
[----:B------:R-:W-:Y:S04]  /*19e0*/  STS.U16 [R4+UR12+0x5a40], R51 ;  /* 0x005a403304007988 */ /* 0x000fe8000800040c */
[----:B------:R1:W-:Y:S04]  /*19f0*/  STS.U16 [R4+UR12+0x5800], R45 ;  /* 0x0058002d04007988 */ /* 0x0003e8000800040c */
[----:B------:R1:W-:Y:S04]  /*1a00*/  STS.U16 [R4+UR12+0x5840], R28 ;  /* 0x0058401c04007988 */ /* 0x0003e8000800040c */
[----:B0-----:R-:W2:Y:S04]  /*1a10*/  LDG.E.U16 R17, desc[UR14][R40.64+0x2200] ;  /* 0x0022000e28117981 */ /* 0x001ea8000c1e1500 */
[----:B------:R-:W2:Y:S04]  /*1a20*/  LDG.E.U16 R19, desc[UR14][R40.64+0x2240] ;  /* 0x0022400e28137981 */ /* 0x000ea8000c1e1500 */
[----:B------:R-:W2:Y:S04]  /*1a30*/  LDG.E.U16 R27, desc[UR14][R40.64+0x2640] ;  /* 0x0026400e281b7981 */ /* 0x000ea8000c1e1500 */
        /* <DEDUP_REMOVED lines=14> */
[----:B------:R-:W2:Y:S01]  /*1b20*/  LDG.E.U16 R11, desc[UR14][R38.64+0x40] ;  /* 0x0000400e260b7981 */ /* 0x000ea2000c1e1500 */
[----:B------:R-:W-:Y:S01]  /*1b30*/  LOP3.LUT P2, RZ, R0, 0x7f, RZ, 0xc0, !PT ;  /* 0x0000007f00ff7812 */ /* 0x000fe2000784c0ff */
[----:B------:R-:W-:-:S02]  /*1b40*/  UMOV UR4, 0x1 ;  /* 0x0000000100047882 */ /* 0x000fc40000000000 */
[----:B------:R0:W-:Y:S10]  /*1b50*/  STS.U16 [R4+UR12+0x5c40], R32 ;  /* 0x005c402004007988 */ /* 0x0001f4000800040c */
[----:B------:R-:W-:-:S05]  /*1b60*/  VOTEU.ALL UP0, P2 ;  /* 0x0000000000ff7886 */ /* 0x000fca0001000000 */
[----:B------:R-:W-:-:S04]  /*1b70*/  @!UP0 UIADD3 UR4, UPT, UPT, -UR4, 0x100000, URZ ;  /* 0x0010000004048890 */ /* 0x000fc8000fffe1ff */
[----:B------:R-:W-:Y:S02]  /*1b80*/  @!UP0 USHF.L.U32 UR5, UR4, 0xb, URZ ;  /* 0x0000000b04058899 */ /* 0x000fe400080006ff */
[----:B------:R-:W-:Y:S01]  /*1b90*/  @!UP0 USHF.L.U32 UR4, UR4, 0x1, URZ ;  /* 0x0000000104048899 */ /* 0x000fe200080006ff */
[----:B0-----:R-:W-:Y:S01]  /*1ba0*/  SHF.R.U32.HI R32, RZ, 0x5, R0 ;  /* 0x00000005ff207819 */ /* 0x001fe20000011600 */
[----:B------:R-:W-:Y:S01]  /*1bb0*/  VOTEU.ALL UP1, P2 ;  /* 0x0000000000ff7886 */ /* 0x000fe20001020000 */
[----:B------:R-:W-:Y:S02]  /*1bc0*/  STS.U16 [R4+UR12+0xe40], R46 ;  /* 0x000e402e04007988 */ /* 0x000fe4000800040c */
[----:B------:R-:W-:Y:S02]  /*1bd0*/  R2UR UR10, R32 ;  /* 0x00000000200a72ca */ /* 0x000fe400000e0000 */
[----:B------:R0:W-:Y:S04]  /*1be0*/  STS.U16 [R4+UR12+0x4000], R5 ;  /* 0x0040000504007988 */ /* 0x0001e8000800040c */
        /* <DEDUP_REMOVED lines=9> */
[----:B---3--:R1:W-:Y:S04]  /*1c80*/  STS.U16 [R4+UR12+0x6c00], R37 ;  /* 0x006c002504007988 */ /* 0x0083e8000800040c */
[----:B----4-:R1:W-:Y:S04]  /*1c90*/  STS.U16 [R4+UR12+0x6a00], R35 ;  /* 0x006a002304007988 */ /* 0x0103e8000800040c */
[----:B--2---:R1:W-:Y:S01]  /*1ca0*/  STS.U16 [R4+UR12+0x6a40], R33 ;  /* 0x006a402104007988 */ /* 0x0043e2000800040c */
[----:B------:R-:W-:Y:S01]  /*1cb0*/  UISETP.NE.U32.AND UP0, UPT, UR10, URZ, UPT ;  /* 0x000000ff0a00728c */ /* 0x000fe2000bf05070 */
[----:B0-----:R-:W-:-:S02]  /*1cc0*/  LOP3.LUT R5, R0, 0x7f, RZ, 0xc0, !PT ;  /* 0x0000007f00057812 */ /* 0x001fc400078ec0ff */
        /* <DEDUP_REMOVED lines=22> */
[----:B------:R1:W-:Y:S01]  /*1e30*/  STS.U16 [R4+UR12+0x5e00], R11 ;  /* 0x005e000b04007988 */ /* 0x0003e2000800040c */
[----:B------:R0:W-:Y:S06]  /*1e40*/  MEMBAR.ALL.CTA ;  /* 0x0000000000007992 */ /* 0x0001ec0000008000 */
[----:B0-----:R-:W-:Y:S04]  /*1e50*/  FENCE.VIEW.ASYNC.S ;  /* 0x00000000000073c6 */ /* 0x001fe80000000000 */
[----:B------:R-:W0:Y:S02]  /*1e60*/  FENCE.VIEW.ASYNC.S ;  /* 0x00000000000073c6 */ /* 0x000e240000000000 */
[----:B0-----:R1:W0:Y:S02]  /*1e70*/  @!UP1 SYNCS.EXCH.64 URZ, [UR12+0x8000], UR4 ;  /* 0x008000040cff95b2 */ /* 0x0012240008000100 */
[----:B0-----:R-:W-:Y:S06]  /*1e80*/  BAR.SYNC.DEFER_BLOCKING 0x0 ;  /* 0x0000000000007b1d */ /* 0x001fec0000010000 */
[----:B-1----:R-:W-:Y:S05]  /*1e90*/  BRA.U UP0, `(.L_x_6) ;  /* 0x0000000100c87547 */ /* 0x002fea000b800000 */
[----:B------:R-:W-:Y:S02]  /*1ea0*/  USHF.R.U32.HI UR6, URZ, 0x4, UR12 ;  /* 0x00000004ff067899 */ /* 0x000fe4000801160c */
[----:B------:R-:W-:Y:S02]  /*1eb0*/  UIADD3 UR7, UPT, UPT, UR12, 0x4000, URZ ;  /* 0x000040000c077890 */ /* 0x000fe4000fffe0ff */
[----:B------:R-:W-:Y:S02]  /*1ec0*/  USGXT.U32 UR6, UR6, 0xe ;  /* 0x0000000e0606789a */ /* 0x000fe40008000000 */
[----:B------:R-:W-:Y:S02]  /*1ed0*/  USHF.R.U32.HI UR7, URZ, 0x4, UR7 ;  /* 0x00000004ff077899 */ /* 0x000fe40008011607 */
[----:B------:R-:W-:Y:S02]  /*1ee0*/  UIADD3 UR38, UP0, UPT, UR6, 0x2, URZ ;  /* 0x0000000206267890 */ /* 0x000fe4000ff1e0ff */
[----:B------:R-:W-:Y:S01]  /*1ef0*/  USGXT.U32 UR8, UR7, 0xe ;  /* 0x0000000e0708789a */ /* 0x000fe20008000000 */
[----:B------:R-:W-:Y:S01]  /*1f00*/  UMOV UR4, URZ ;  /* 0x000000ff00047c82 */ /* 0x000fe20008000000 */
[----:B------:R-:W-:Y:S01]  /*1f10*/  UMOV UR5, URZ ;  /* 0x000000ff00057c82 */ /* 0x000fe20008000000 */
[----:B------:R-:W-:-:S02]  /*1f20*/  UIADD3.X UR39, UPT, UPT, UR4, 0x40004040, URZ, UP0, !UPT ;  /* 0x4000404004277890 */ /* 0x000fc400087fe4ff */
[----:B------:R-:W-:Y:S02]  /*1f30*/  UIADD3 UR40, UP0, UPT, UR8, 0x80, URZ ;  /* 0x0000008008287890 */ /* 0x000fe4000ff1e0ff */
[----:B------:R-:W-:Y:S02]  /*1f40*/  UIADD3.64 UR18, UPT, UPT, UR38, 0x4, URZ ;  /* 0x0000000426127897 */ /* 0x000fe4000fffe0ff */
[----:B------:R-:W-:Y:S02]  /*1f50*/  UIADD3.X UR41, UPT, UPT, UR5, 0x40004040, URZ, UP0, !UPT ;  /* 0x4000404005297890 */ /* 0x000fe400087fe4ff */
[----:B------:R-:W-:Y:S02]  /*1f60*/  UIADD3.64 UR4, UPT, UPT, UR38, 0x2, URZ ;  /* 0x0000000226047897 */ /* 0x000fe4000fffe0ff */
[----:B------:R-:W-:Y:S02]  /*1f70*/  UIADD3.64 UR16, UPT, UPT, UR40, 0x80, URZ ;  /* 0x0000008028107897 */ /* 0x000fe4000fffe0ff */
[----:B------:R-:W-:-:S02]  /*1f80*/  UIADD3.64 UR20, UPT, UPT, UR40, 0x100, URZ ;  /* 0x0000010028147897 */ /* 0x000fc4000fffe0ff */
[----:B------:R-:W-:Y:S02]  /*1f90*/  UIADD3.64 UR22, UPT, UPT, UR38, 0x1fe, URZ ;  /* 0x000001fe26167897 */ /* 0x000fe4000fffe0ff */
[----:B------:R-:W-:Y:S02]  /*1fa0*/  UIADD3.64 UR24, UPT, UPT, UR40, 0x180, URZ ;  /* 0x0000018028187897 */ /* 0x000fe4000fffe0ff */
[----:B------:R-:W-:Y:S02]  /*1fb0*/  UIADD3.64 UR26, UPT, UPT, UR38, 0x200, URZ ;  /* 0x00000200261a7897 */ /* 0x000fe4000fffe0ff */
[----:B------:R-:W-:Y:S02]  /*1fc0*/  UIADD3.64 UR28, UPT, UPT, UR40, 0x200, URZ ;  /* 0x00000200281c7897 */ /* 0x000fe4000fffe0ff */
[----:B------:R-:W-:Y:S02]  /*1fd0*/  UIADD3.64 UR30, UPT, UPT, UR38, 0x202, URZ ;  /* 0x00000202261e7897 */ /* 0x000fe4000fffe0ff */
[----:B------:R-:W-:Y:S01]  /*1fe0*/  UIADD3.64 UR32, UPT, UPT, UR40, 0x280, URZ ;  /* 0x0000028028207897 */ /* 0x000fe2000fffe0ff */
[----:B------:R-:W-:Y:S01]  /*1ff0*/  UMOV UR42, 0x0 ;  /* 0x00000000002a7882 */ /* 0x000fe20000000000 */
[----:B------:R-:W-:Y:S01]  /*2000*/  UMOV UR43, 0x4110010 ;  /* 0x04110010002b7882 */ /* 0x000fe20000000000 */
[----:B------:R-:W-:Y:S01]  /*2010*/  UIADD3.64 UR34, UPT, UPT, UR38, 0x204, URZ ;  /* 0x0000020426227897 */ /* 0x000fe2000fffe0ff */
[----:B------:R-:W-:Y:S01]  /*2020*/  UMOV UR7, 0x40004040 ;  /* 0x4000404000077882 */ /* 0x000fe20000000000 */
[----:B------:R-:W-:Y:S01]  /*2030*/  UIADD3.64 UR36, UPT, UPT, UR40, 0x300, URZ ;  /* 0x0000030028247897 */ /* 0x000fe2000fffe0ff */
[----:B------:R-:W-:Y:S01]  /*2040*/  UMOV UR9, 0x40004040 ;  /* 0x4000404000097882 */ /* 0x000fe20000000000 */
[----:B------:R-:W-:Y:S01]  /*2050*/  UMOV UR44, 0x0 ;  /* 0x00000000002c7882 */ /* 0x000fe20000000000 */
[----:B------:R-:W-:Y:S01]  /*2060*/  UMOV UR45, 0x4110010 ;  /* 0x04110010002d7882 */ /* 0x000fe20000000000 */
[----:B------:R-:W-:Y:S01]  /*2070*/  UMOV UR46, 0x0 ;  /* 0x00000000002e7882 */ /* 0x000fe20000000000 */
[----:B------:R-:W-:Y:S01]  /*2080*/  UMOV UR47, 0x4110010 ;  /* 0x04110010002f7882 */ /* 0x000fe20000000000 */
[----:B------:R0:W-:Y:S01]  /*2090*/  UTCHMMA gdesc[UR6], gdesc[UR8], tmem[UR13], tmem[UR42], idesc[UR43], !UPT ;  /* 0x00ff2a08060075ea */ /* 0x0001e2000f80000d */
[----:B------:R-:W-:Y:S01]  /*20a0*/  UMOV UR48, 0x0 ;  /* 0x0000000000307882 */ /* 0x000fe20000000000 */
[----:B------:R-:W-:Y:S01]  /*20b0*/  UMOV UR49, 0x4110010 ;  /* 0x0411001000317882 */ /* 0x000fe20000000000 */
[----:B------:R0:W-:Y:S01]  /*20c0*/  UTCHMMA gdesc[UR38], gdesc[UR40], tmem[UR13], tmem[UR44], idesc[UR45], UPT ;  /* 0x00ff2c28260075ea */ /* 0x0001e2000b80000d */
        /* <DEDUP_REMOVED lines=12> */
[----:B------:R0:W-:Y:S01]  /*2190*/  UTCHMMA gdesc[UR30], gdesc[UR32], tmem[UR13], tmem[UR54], idesc[UR55], UPT ;  /* 0x00ff36201e0075ea */ /* 0x0001e2000b80000d */
[----:B------:R0:W-:Y:S01]  /*21a0*/  UTCHMMA gdesc[UR34], gdesc[UR36], tmem[UR13], tmem[UR56], idesc[UR57], UPT ;  /* 0x00ff3824220075ea */ /* 0x0001e2000b80000d */
[----:B------:R-:W-:Y:S01]  /*21b0*/  NOP ;  /* 0x0000000000007918 */ /* 0x000fe20000000000 */
.L_x_6:
[----:B------:R-:W-:Y:S01]  /*21c0*/  ELECT P0, URZ, PT ;  /* 0x0000000000ff782f */ /* 0x000fe20003800000 */
[C---:B------:R-:W-:Y:S01]  /*21d0*/  IMAD.SHL.U32 R37, R0.reuse, 0x10, RZ ;  /* 0x0000001000257824 */ /* 0x040fe200078e00ff */
[----:B0-----:R-:W-:Y:S01]  /*21e0*/  UIADD3 UR4, UPT, UPT, UR12, 0x8000, URZ ;  /* 0x000080000c047890 */ /* 0x001fe2000fffe0ff */
[----:B------:R-:W-:Y:S01]  /*21f0*/  LOP3.LUT R38, R0, 0x7, RZ, 0xc0, !PT ;  /* 0x0000000700267812 */ /* 0x000fe200078ec0ff */
[----:B------:R-:W-:Y:S01]  /*2200*/  UMOV UR5, URZ ;  /* 0x000000ff00057c82 */ /* 0x000fe20008000000 */
[----:B------:R-:W-:Y:S02]  /*2210*/  ISETP.LT.U32.AND P0, PT, R5, 0x20, P0 ;  /* 0x000000200500780c */ /* 0x000fe40000701070 */
[----:B------:R-:W-:-:S11]  /*2220*/  SHF.R.S32.HI R39, RZ, 0x4, R0 ;  /* 0x00000004ff277819 */ /* 0x000fd60000011400 */
[----:B------:R-:W-:Y:S01]  /*2230*/  VOTEU.ANY UP0, P0 ;  /* 0x0000000000ff7886 */ /* 0x000fe20000000100 */
[----:B------:R-:W-:-:S04]  /*2240*/  VOTEU.ANY UP1, P0 ;  /* 0x0000000000ff7886 */ /* 0x000fc80000020100 */
[----:B------:R-:W-:Y:S01]  /*2250*/  @UP0 UMOV UR5, UR4 ;  /* 0x0000000400050c82 */ /* 0x000fe20008000000 */
[----:B------:R-:W-:Y:S01]  /*2260*/  USHF.L.U32 UR4, UR10, 0x15, URZ ;  /* 0x000000150a047899 */ /* 0x000fe200080006ff */
[----:B------:R0:W-:Y:S01]  /*2270*/  @UP1 UTCBAR [UR5], URZ ;  /* 0x000000ff050013e9 */ /* 0x0001e200080000ff */
[----:B------:R-:W-:Y:S02]  /*2280*/  BAR.SYNC.DEFER_BLOCKING 0x0 ;  /* 0x0000000000007b1d */ /* 0x000fe40000010000 */
[----:B------:R-:W-:-:S04]  /*2290*/  ULOP3.LUT UR4, UR4, 0x600000, URZ, 0xc0, !UPT ;  /* 0x0060000004047892 */ /* 0x000fc8000f8ec0ff */
[----:B------:R-:W-:Y:S01]  /*22a0*/  UIADD3 UR4, UPT, UPT, UR13, UR4, URZ ;  /* 0x000000040d047290 */ /* 0x000fe2000fffe0ff */
[----:B------:R-:W1:Y:S02]  /*22b0*/  SYNCS.PHASECHK.TRANS64.TRYWAIT P0, [UR12+0x8000], RZ ;  /* 0x008000ffff0075a7 */ /* 0x000e64000800110c */
[----:B01----:R-:W-:Y:S09]  /*22c0*/  @!P0 BRA `(.L_x_7) ;  /* 0x0000000c00608947 */ /* 0x003ff20003800000 */
.L_x_11:
[----:B------:R-:W-:Y:S01]  /*22d0*/  BAR.SYNC.DEFER_BLOCKING 0x0 ;  /* 0x0000000000007b1d */ /* 0x000fe20000010000 */
[----:B------:R-:W-:Y:S01]  /*22e0*/  LOP3.LUT R37, R37, 0xf0, RZ, 0xc0, !PT ;  /* 0x000000f025257812 */ /* 0x000fe200078ec0ff */
[----:B------:R-:W-:Y:S01]  /*22f0*/  IMAD.SHL.U32 R2, R2, 0x4, RZ ;  /* 0x0000000402027824 */ /* 0x000fe200078e00ff */
[----:B------:R-:W-:-:S03]  /*2300*/  SGXT R39, R39, 0x1 ;  /* 0x000000012727781a */ /* 0x000fc60000000200 */
[----:B------:R-:W-:Y:S01]  /*2310*/  IMAD R37, R38, 0x800, R37 ;  /* 0x0000080026257824 */ /* 0x000fe200078e0225 */
[----:B------:R-:W-:Y:S01]  /*2320*/  LOP3.LUT R40, R36, 0x2040, R39, 0xf8, !PT ;  /* 0x0000204024287812 */ /* 0x000fe200078ef827 */
[----:B------:R-:W-:Y:S01]  /*2330*/  LDTM.16dp32bit_t0_t15.x32 R4, tmem[UR4] ;  /* 0x00000004000479ee */ /* 0x000fe20008a80000 */
[----:B------:R-:W0:Y:S01]  /*2340*/  LDTM.16dp32bit_t16_t31.x32 R4, tmem[UR4+0x20] ;  /* 0x00002004000479ee */ /* 0x000e220008aa0000 */
[----:B------:R-:W-:Y:S01]  /*2350*/  IMAD R38, R3, 0x4, R38 ;  /* 0x0000000403267824 */ /* 0x000fe200078e0226 */
[----:B------:R-:W-:Y:S01]  /*2360*/  LOP3.LUT R36, R0, 0x10, RZ, 0xc0, !PT ;  /* 0x0000001000247812 */ /* 0x000fe200078ec0ff */
[----:B------:R-:W1:Y:S02]  /*2370*/  LDCU.64 UR4, c[0x0][0x390] ;  /* 0x00007200ff0477ac */ /* 0x000e640008000a00 */
[----:B------:R-:W-:Y:S02]  /*2380*/  IMAD.SHL.U32 R39, R38, 0x10, RZ ;  /* 0x0000001026277824 */ /* 0x000fe400078e00ff */
[----:B------:R-:W-:-:S02]  /*2390*/  IMAD.SHL.U32 R38, R0, 0x80, RZ ;  /* 0x0000008000267824 */ /* 0x000fc400078e00ff */
[----:B------:R-:W-:Y:S01]  /*23a0*/  IMAD R36, R36, 0x40, R37 ;  /* 0x0000004024247824 */ /* 0x000fe200078e0225 */
[----:B------:R-:W-:Y:S02]  /*23b0*/  LOP3.LUT R39, R40, R39, RZ, 0x3c, !PT ;  /* 0x0000002728277212 */ /* 0x000fe400078e3cff */
[----:B------:R-:W-:Y:S01]  /*23c0*/  LOP3.LUT R38, R38, 0x400, RZ, 0xc0, !PT ;  /* 0x0000040026267812 */ /* 0x000fe200078ec0ff */
[----:B------:R-:W-:-:S03]  /*23d0*/  IMAD R36, R3, 0x8, R36 ;  /* 0x0000000803247824 */ /* 0x000fc600078e0224 */
[----:B------:R-:W-:Y:S01]  /*23e0*/  IADD3 R3, PT, PT, R39, UR12, R38 ;  /* 0x0000000c27037c10 */ /* 0x000fe2000fffe026 */
[----:B------:R-:W0:Y:S01]  /*23f0*/  @!P2 SYNCS.CCTL.IV [UR12+0x8000] ;  /* 0x00800000ff00a9b1 */ /* 0x000e22000800000c */
[C---:B------:R-:W-:Y:S01]  /*2400*/  LOP3.LUT R37, R36.reuse, 0x10, RZ, 0x3c, !PT ;  /* 0x0000001024257812 */ /* 0x040fe200078e3cff */
[----:B------:R-:W-:Y:S01]  /*2410*/  NOP ;  /* 0x0000000000007918 */ /* 0x000fe20000000000 */
[C---:B------:R-:W-:Y:S02]  /*2420*/  LOP3.LUT R38, R36.reuse, 0x20, RZ, 0x3c, !PT ;  /* 0x0000002024267812 */ /* 0x040fe400078e3cff */
[C---:B------:R-:W-:Y:S02]  /*2430*/  LOP3.LUT R39, R36.reuse, 0x30, RZ, 0x3c, !PT ;  /* 0x0000003024277812 */ /* 0x040fe400078e3cff */
[C---:B------:R-:W-:Y:S01]  /*2440*/  LOP3.LUT R40, R36.reuse, 0x40, RZ, 0x3c, !PT ;  /* 0x0000004024287812 */ /* 0x040fe200078e3cff */
[----:B0-----:R-:W-:Y:S01]  /*2450*/  STS.128 [R36+UR12], R4 ;  /* 0x0000000424007988 */ /* 0x001fe20008000c0c */
[----:B------:R-:W-:-:S02]  /*2460*/  LOP3.LUT R41, R36, 0x50, RZ, 0x3c, !PT ;  /* 0x0000005024297812 */ /* 0x000fc400078e3cff */
[C---:B------:R-:W-:Y:S01]  /*2470*/  LOP3.LUT R42, R36.reuse, 0x60, RZ, 0x3c, !PT ;  /* 0x00000060242a7812 */ /* 0x040fe200078e3cff */
[----:B------:R0:W-:Y:S01]  /*2480*/  STS.128 [R37+UR12], R8 ;  /* 0x0000000825007988 */ /* 0x0001e20008000c0c */
[----:B------:R-:W-:-:S03]  /*2490*/  LOP3.LUT R43, R36, 0x70, RZ, 0x3c, !PT ;  /* 0x00000070242b7812 */ /* 0x000fc600078e3cff */
[----:B------:R-:W-:Y:S04]  /*24a0*/  STS.128 [R38+UR12], R12 ;  /* 0x0000000c26007988 */ /* 0x000fe80008000c0c */
[----:B------:R2:W-:Y:S04]  /*24b0*/  STS.128 [R39+UR12], R16 ;  /* 0x0000001027007988 */ /* 0x0005e80008000c0c */
[----:B------:R3:W-:Y:S04]  /*24c0*/  STS.128 [R40+UR12], R20 ;  /* 0x0000001428007988 */ /* 0x0007e80008000c0c */
[----:B------:R4:W-:Y:S01]  /*24d0*/  STS.128 [R41+UR12], R24 ;  /* 0x0000001829007988 */ /* 0x0009e20008000c0c */
[----:B0-----:R-:W-:-:S02]  /*24e0*/  SHF.R.U32.HI R9, RZ, 0x5, R0 ;  /* 0x00000005ff097819 */ /* 0x001fc40000011600 */
[----:B------:R-:W-:Y:S01]  /*24f0*/  LOP3.LUT R8, R0, 0x60, RZ, 0xc0, !PT ;  /* 0x0000006000087812 */ /* 0x000fe200078ec0ff */
[----:B------:R-:W-:Y:S01]  /*2500*/  STS.128 [R42+UR12], R28 ;  /* 0x0000001c2a007988 */ /* 0x000fe20008000c0c */
[----:B------:R-:W-:-:S03]  /*2510*/  SGXT.U32 R0, R9, 0x2 ;  /* 0x000000020900781a */ /* 0x000fc60000000000 */
[----:B------:R-:W-:Y:S01]  /*2520*/  STS.128 [R43+UR12], R32 ;  /* 0x000000202b007988 */ /* 0x000fe20008000c0c */
[----:B------:R-:W-:Y:S01]  /*2530*/  IMAD.SHL.U32 R8, R8, 0x2, RZ ;  /* 0x0000000208087824 */ /* 0x000fe200078e00ff */
[----:B------:R-:W-:Y:S01]  /*2540*/  LOP3.LUT R9, R0, 0x4, RZ, 0xfc, !PT ;  /* 0x0000000400097812 */ /* 0x000fe200078efcff */
[----:B------:R-:W-:Y:S02]  /*2550*/  BAR.SYNC.DEFER_BLOCKING 0x0 ;  /* 0x0000000000007b1d */ /* 0x000fe40000010000 */
[----:B--2---:R-:W-:Y:S01]  /*2560*/  IMAD.SHL.U32 R17, R8, 0x4, RZ ;  /* 0x0000000408117824 */ /* 0x004fe200078e00ff */
[C---:B------:R-:W-:Y:S01]  /*2570*/  LOP3.LUT R18, R0.reuse, 0x8, RZ, 0xfc, !PT ;  /* 0x0000000800127812 */ /* 0x040fe200078efcff */
[----:B---3--:R-:W-:Y:S01]  /*2580*/  IMAD.SHL.U32 R20, R9, 0x40, RZ ;  /* 0x0000004009147824 */ /* 0x008fe200078e00ff */
[----:B------:R-:W-:Y:S02]  /*2590*/  LOP3.LUT R23, R0, 0xc, RZ, 0xfc, !PT ;  /* 0x0000000c00177812 */ /* 0x000fe400078efcff */
[----:B-1----:R-:W-:Y:S01]  /*25a0*/  IADD3 R16, P2, P3, R2, UR4, R17 ;  /* 0x0000000402107c10 */ /* 0x002fe2000fb5e011 */
[----:B------:R-:W-:Y:S01]  /*25b0*/  IMAD.SHL.U32 R22, R18, 0x40, RZ ;  /* 0x0000004012167824 */ /* 0x000fe200078e00ff */
[----:B------:R-:W-:Y:S01]  /*25c0*/  LEA R19, P0, R20, UR4, 0x2 ;  /* 0x0000000414137c11 */ /* 0x000fe2000f8010ff */
[----:B------:R-:W-:Y:S01]  /*25d0*/  IMAD.SHL.U32 R23, R23, 0x40, RZ ;  /* 0x0000004017177824 */ /* 0x000fe200078e00ff */
[----:B------:R-:W-:-:S02]  /*25e0*/  IADD3.X R17, PT, PT, RZ, UR5, RZ, P2, P3 ;  /* 0x00000005ff117c10 */ /* 0x000fc400097e64ff */
[----:B------:R-:W-:Y:S02]  /*25f0*/  LEA.HI.X R20, R20, UR5, RZ, 0x2, P0 ;  /* 0x0000000514147c11 */ /* 0x000fe400080f14ff */
[----:B------:R-:W-:Y:S02]  /*2600*/  IADD3 R18, P2, PT, R2, R19, RZ ;  /* 0x0000001302127210 */ /* 0x000fe40007f5e0ff */
[----:B------:R-:W-:Y:S02]  /*2610*/  LEA R21, P0, R22, UR4, 0x2 ;  /* 0x0000000416157c11 */ /* 0x000fe4000f8010ff */
[----:B----4-:R-:W-:Y:S01]  /*2620*/  LOP3.LUT R24, R0, 0x10, RZ, 0xfc, !PT ;  /* 0x0000001000187812 */ /* 0x010fe200078efcff */
[----:B------:R-:W-:Y:S01]  /*2630*/  IMAD.X R19, RZ, RZ, R20, P2 ;  /* 0x000000ffff137224 */ /* 0x000fe200010e0614 */
[----:B------:R-:W-:Y:S02]  /*2640*/  LEA.HI.X R22, R22, UR5, RZ, 0x2, P0 ;  /* 0x0000000516167c11 */ /* 0x000fe400080f14ff */
[----:B------:R-:W-:Y:S01]  /*2650*/  IADD3 R20, P0, PT, R2, R21, RZ ;  /* 0x0000001502147210 */ /* 0x000fe20007f1e0ff */
[----:B------:R-:W-:Y:S01]  /*2660*/  IMAD.SHL.U32 R24, R24, 0x40, RZ ;  /* 0x0000004018187824 */ /* 0x000fe200078e00ff */
[----:B------:R-:W0:Y:S01]  /*2670*/  LDSM.16.M88.4 R12, [R3] ;  /* 0x00000000030c783b */ /* 0x000e220000000200 */
[----:B------:R-:W-:-:S02]  /*2680*/  LOP3.LUT R41, R0, 0x34, RZ, 0xfc, !PT ;  /* 0x0000003400297812 */ /* 0x000fc400078efcff */
[----:B------:R-:W-:Y:S01]  /*2690*/  IMAD.X R21, RZ, RZ, R22, P0 ;  /* 0x000000ffff157224 */ /* 0x000fe200000e0616 */
[----:B------:R-:W1:Y:S01]  /*26a0*/  LDSM.16.M88.4 R4, [R3+0x80] ;  /* 0x000080000304783b */ /* 0x000e620000000200 */
[C---:B------:R-:W-:Y:S01]  /*26b0*/  LOP3.LUT R37, R0.reuse, 0x38, RZ, 0xfc, !PT ;  /* 0x0000003800257812 */ /* 0x040fe200078efcff */
[----:B------:R-:W-:Y:S02]  /*26c0*/  IMAD.SHL.U32 R41, R41, 0x40, RZ ;  /* 0x0000004029297824 */ /* 0x000fe400078e00ff */
[----:B------:R-:W2:Y:S02]  /*26d0*/  LDSM.16.M88.4 R8, [R3+0x100] ;  /* 0x000100000308783b */ /* 0x000ea40000000200 */
[----:B------:R-:W-:Y:S02]  /*26e0*/  IMAD.SHL.U32 R37, R37, 0x40, RZ ;  /* 0x0000004025257824 */ /* 0x000fe400078e00ff */
[----:B0-----:R0:W-:Y:S04]  /*26f0*/  STG.E desc[UR14][R16.64], R12 ;  /* 0x0000000c10007986 */ /* 0x0011e8000c10190e */
[----:B------:R3:W-:Y:S04]  /*2700*/  STG.E desc[UR14][R16.64+0x80], R13 ;  /* 0x0000800d10007986 */ /* 0x0007e8000c10190e */
[----:B------:R4:W-:Y:S01]  /*2710*/  STG.E desc[UR14][R18.64], R14 ;  /* 0x0000000e12007986 */ /* 0x0009e2000c10190e */
[----:B0-----:R-:W-:-:S03]  /*2720*/  LOP3.LUT R12, R0, 0x14, RZ, 0xfc, !PT ;  /* 0x00000014000c7812 */ /* 0x001fc600078efcff */
[----:B------:R0:W-:Y:S01]  /*2730*/  STG.E desc[UR14][R18.64+0x80], R15 ;  /* 0x0000800f12007986 */ /* 0x0001e2000c10190e */
[C---:B---3--:R-:W-:Y:S01]  /*2740*/  LEA R17, P0, R23.reuse, UR4, 0x2 ;  /* 0x0000000417117c11 */ /* 0x048fe2000f8010ff */
[----:B------:R-:W-:Y:S01]  /*2750*/  IMAD.SHL.U32 R25, R12, 0x40, RZ ;  /* 0x000000400c197824 */ /* 0x000fe200078e00ff */
[----:B------:R-:W-:Y:S01]  /*2760*/  LEA R13, P2, R24, UR4, 0x2 ;  /* 0x00000004180d7c11 */ /* 0x000fe2000f8410ff */
[----:B-1----:R1:W-:Y:S01]  /*2770*/  STG.E desc[UR14][R20.64], R4 ;  /* 0x0000000414007986 */ /* 0x0023e2000c10190e */
[----:B------:R-:W-:Y:S02]  /*2780*/  LEA.HI.X R16, R23, UR5, RZ, 0x2, P0 ;  /* 0x0000000517107c11 */ /* 0x000fe400080f14ff */
[----:B------:R-:W-:Y:S01]  /*2790*/  IADD3 R12, P3, PT, R2, R17, RZ ;  /* 0x00000011020c7210 */ /* 0x000fe20007f7e0ff */
[----:B------:R3:W-:Y:S01]  /*27a0*/  STG.E desc[UR14][R20.64+0x80], R5 ;  /* 0x0000800514007986 */ /* 0x0007e2000c10190e */
[----:B------:R-:W-:Y:S02]  /*27b0*/  LEA R17, P0, R25, UR4, 0x2 ;  /* 0x0000000419117c11 */ /* 0x000fe4000f8010ff */
[----:B------:R-:W-:-:S02]  /*27c0*/  LEA.HI.X R22, R24, UR5, RZ, 0x2, P2 ;  /* 0x0000000518167c11 */ /* 0x000fc400090f14ff */
[C---:B----4-:R-:W-:Y:S01]  /*27d0*/  IADD3 R14, P2, PT, R2.reuse, R13, RZ ;  /* 0x0000000d020e7210 */ /* 0x050fe20007f5e0ff */
[----:B------:R-:W-:Y:S01]  /*27e0*/  IMAD.X R13, RZ, RZ, R16, P3 ;  /* 0x000000ffff0d7224 */ /* 0x000fe200018e0610 */
[----:B0-----:R-:W-:Y:S02]  /*27f0*/  LEA.HI.X R18, R25, UR5, RZ, 0x2, P0 ;  /* 0x0000000519127c11 */ /* 0x001fe400080f14ff */
[----:B------:R-:W-:Y:S01]  /*2800*/  IADD3 R16, P0, PT, R2, R17, RZ ;  /* 0x0000001102107210 */ /* 0x000fe20007f1e0ff */
[----:B------:R-:W-:Y:S01]  /*2810*/  IMAD.X R15, RZ, RZ, R22, P2 ;  /* 0x000000ffff0f7224 */ /* 0x000fe200010e0616 */
[C---:B-1----:R-:W-:Y:S01]  /*2820*/  LOP3.LUT R4, R0.reuse, 0x18, RZ, 0xfc, !PT ;  /* 0x0000001800047812 */ /* 0x042fe200078efcff */
[----:B------:R0:W-:Y:S01]  /*2830*/  STG.E desc[UR14][R12.64], R6 ;  /* 0x000000060c007986 */ /* 0x0001e2000c10190e */
[C---:B---3--:R-:W-:Y:S01]  /*2840*/  LOP3.LUT R5, R0.reuse, 0x1c, RZ, 0xfc, !PT ;  /* 0x0000001c00057812 */ /* 0x048fe200078efcff */
[----:B------:R-:W-:Y:S01]  /*2850*/  IMAD.X R17, RZ, RZ, R18, P0 ;  /* 0x000000ffff117224 */ /* 0x000fe200000e0612 */
[----:B------:R-:W-:Y:S01]  /*2860*/  LOP3.LUT R18, R0, 0x20, RZ, 0xfc, !PT ;  /* 0x0000002000127812 */ /* 0x000fe200078efcff */
[----:B------:R-:W-:Y:S01]  /*2870*/  IMAD.SHL.U32 R4, R4, 0x40, RZ ;  /* 0x0000004004047824 */ /* 0x000fe200078e00ff */
[C---:B------:R-:W-:Y:S01]  /*2880*/  LOP3.LUT R19, R0.reuse, 0x24, RZ, 0xfc, !PT ;  /* 0x0000002400137812 */ /* 0x040fe200078efcff */
[----:B------:R1:W-:Y:S01]  /*2890*/  STG.E desc[UR14][R12.64+0x80], R7 ;  /* 0x000080070c007986 */ /* 0x0003e2000c10190e */
[----:B------:R-:W-:Y:S01]  /*28a0*/  LOP3.LUT R20, R0, 0x28, RZ, 0xfc, !PT ;  /* 0x0000002800147812 */ /* 0x000fe200078efcff */
[----:B------:R-:W-:Y:S01]  /*28b0*/  IMAD.SHL.U32 R38, R18, 0x40, RZ ;  /* 0x0000004012267824 */ /* 0x000fe200078e00ff */
[----:B------:R-:W-:Y:S01]  /*28c0*/  LEA R33, P0, R4, UR4, 0x2 ;  /* 0x0000000404217c11 */ /* 0x000fe2000f8010ff */
[----:B------:R-:W-:Y:S01]  /*28d0*/  IMAD.SHL.U32 R36, R19, 0x40, RZ ;  /* 0x0000004013247824 */ /* 0x000fe200078e00ff */
[----:B------:R-:W-:Y:S01]  /*28e0*/  LOP3.LUT R21, R0, 0x2c, RZ, 0xfc, !PT ;  /* 0x0000002c00157812 */ /* 0x000fe200078efcff */
[----:B0-----:R-:W-:Y:S01]  /*28f0*/  IMAD.SHL.U32 R6, R5, 0x40, RZ ;  /* 0x0000004005067824 */ /* 0x001fe200078e00ff */
[----:B------:R-:W-:Y:S01]  /*2900*/  LEA.HI.X R5, R4, UR5, RZ, 0x2, P0 ;  /* 0x0000000504057c11 */ /* 0x000fe200080f14ff */
[----:B------:R-:W-:Y:S01]  /*2910*/  IMAD.SHL.U32 R22, R20, 0x40, RZ ;  /* 0x0000004014167824 */ /* 0x000fe200078e00ff */
[----:B------:R-:W-:Y:S01]  /*2920*/  LEA R29, P4, R38, UR4, 0x2 ;  /* 0x00000004261d7c11 */ /* 0x000fe2000f8810ff */
[----:B--2---:R-:W-:Y:S01]  /*2930*/  STG.E desc[UR14][R14.64], R8 ;  /* 0x000000080e007986 */ /* 0x004fe2000c10190e */
[----:B------:R-:W-:Y:S01]  /*2940*/  LEA R31, P2, R6, UR4, 0x2 ;  /* 0x00000004061f7c11 */ /* 0x000fe2000f8410ff */
[----:B------:R-:W-:Y:S01]  /*2950*/  IMAD.SHL.U32 R21, R21, 0x40, RZ ;  /* 0x0000004015157824 */ /* 0x000fe200078e00ff */
[----:B-1----:R-:W-:Y:S01]  /*2960*/  LOP3.LUT R7, R0, 0x30, RZ, 0xfc, !PT ;  /* 0x0000003000077812 */ /* 0x002fe200078efcff */
[----:B------:R-:W-:Y:S01]  /*2970*/  STG.E desc[UR14][R14.64+0x80], R9 ;  /* 0x000080090e007986 */ /* 0x000fe2000c10190e */
[----:B------:R-:W-:-:S02]  /*2980*/  LEA R27, P5, R36, UR4, 0x2 ;  /* 0x00000004241b7c11 */ /* 0x000fc4000f8a10ff */
[----:B------:R-:W-:Y:S01]  /*2990*/  LEA.HI.X R4, R6, UR5, RZ, 0x2, P2 ;  /* 0x0000000506047c11 */ /* 0x000fe200090f14ff */
[----:B------:R-:W-:Y:S01]  /*29a0*/  IMAD.SHL.U32 R20, R7, 0x40, RZ ;  /* 0x0000004007147824 */ /* 0x000fe200078e00ff */
[C---:B------:R-:W-:Y:S01]  /*29b0*/  IADD3 R30, P3, PT, R2.reuse, R31, RZ ;  /* 0x0000001f021e7210 */ /* 0x040fe20007f7e0ff */
[----:B------:R-:W-:Y:S01]  /*29c0*/  STG.E desc[UR14][R16.64], R10 ;  /* 0x0000000a10007986 */ /* 0x000fe2000c10190e */
[----:B------:R-:W-:Y:S02]  /*29d0*/  IADD3 R32, P0, PT, R2, R33, RZ ;  /* 0x0000002102207210 */ /* 0x000fe40007f1e0ff */
[----:B------:R-:W-:Y:S01]  /*29e0*/  LEA R25, P6, R22, UR4, 0x2 ;  /* 0x0000000416197c11 */ /* 0x000fe2000f8c10ff */
[----:B------:R-:W-:Y:S01]  /*29f0*/  STG.E desc[UR14][R16.64+0x80], R11 ;  /* 0x0000800b10007986 */ /* 0x000fe2000c10190e */
[----:B------:R-:W-:Y:S01]  /*2a00*/  LEA.HI.X R38, R38, UR5, RZ, 0x2, P4 ;  /* 0x0000000526267c11 */ /* 0x000fe2000a0f14ff */
[----:B------:R-:W-:Y:S01]  /*2a10*/  IMAD.X R31, RZ, RZ, R4, P3 ;  /* 0x000000ffff1f7224 */ /* 0x000fe200018e0604 */
[----:B------:R-:W-:Y:S01]  /*2a20*/  LEA.HI.X R36, R36, UR5, RZ, 0x2, P5 ;  /* 0x0000000524247c11 */ /* 0x000fe2000a8f14ff */
[----:B------:R-:W0:Y:S01]  /*2a30*/  LDSM.16.M88.4 R16, [R3+0x180] ;  /* 0x000180000310783b */ /* 0x000e220000000200 */
[C---:B------:R-:W-:Y:S01]  /*2a40*/  IADD3 R28, P4, PT, R2.reuse, R29, RZ ;  /* 0x0000001d021c7210 */ /* 0x040fe20007f9e0ff */
[----:B------:R-:W-:Y:S01]  /*2a50*/  IMAD.X R33, RZ, RZ, R5, P0 ;  /* 0x000000ffff217224 */ /* 0x000fe200000e0605 */
[----:B------:R-:W-:Y:S01]  /*2a60*/  IADD3 R26, P5, PT, R2, R27, RZ ;  /* 0x0000001b021a7210 */ /* 0x000fe20007fbe0ff */
[----:B------:R-:W1:Y:S01]  /*2a70*/  LDSM.16.M88.4 R12, [R3+0x200] ;  /* 0x00020000030c783b */ /* 0x000e620000000200 */
[----:B------:R-:W-:Y:S01]  /*2a80*/  LEA.HI.X R22, R22, UR5, RZ, 0x2, P6 ;  /* 0x0000000516167c11 */ /* 0x000fe2000b0f14ff */
[----:B------:R-:W-:Y:S01]  /*2a90*/  IMAD.X R29, RZ, RZ, R38, P4 ;  /* 0x000000ffff1d7224 */ /* 0x000fe200020e0626 */
[----:B------:R-:W-:Y:S01]  /*2aa0*/  LEA R23, P3, R41, UR4, 0x2 ;  /* 0x0000000429177c11 */ /* 0x000fe2000f8610ff */
[----:B------:R-:W2:Y:S01]  /*2ab0*/  LDSM.16.M88.4 R8, [R3+0x280] ;  /* 0x000280000308783b */ /* 0x000ea20000000200 */
[----:B------:R-:W-:Y:S01]  /*2ac0*/  IADD3 R24, P6, PT, R2, R25, RZ ;  /* 0x0000001902187210 */ /* 0x000fe20007fde0ff */
[----:B------:R-:W-:Y:S01]  /*2ad0*/  IMAD.X R27, RZ, RZ, R36, P5 ;  /* 0x000000ffff1b7224 */ /* 0x000fe200028e0624 */
[C---:B------:R-:W-:Y:S01]  /*2ae0*/  LEA R35, P0, R21.reuse, UR4, 0x2 ;  /* 0x0000000415237c11 */ /* 0x040fe2000f8010ff */
[----:B------:R-:W3:Y:S01]  /*2af0*/  LDSM.16.M88.4 R4, [R3+0x300] ;  /* 0x000300000304783b */ /* 0x000ee20000000200 */
[----:B------:R-:W-:Y:S01]  /*2b00*/  LEA R39, P2, R20, UR4, 0x2 ;  /* 0x0000000414277c11 */ /* 0x000fe2000f8410ff */
[----:B------:R-:W-:Y:S01]  /*2b10*/  IMAD.X R25, RZ, RZ, R22, P6 ;  /* 0x000000ffff197224 */ /* 0x000fe200030e0616 */
[----:B------:R-:W-:-:S02]  /*2b20*/  LEA.HI.X R40, R21, UR5, RZ, 0x2, P0 ;  /* 0x0000000515287c11 */ /* 0x000fc400080f14ff */
[----:B------:R-:W-:Y:S02]  /*2b30*/  LEA.HI.X R42, R20, UR5, RZ, 0x2, P2 ;  /* 0x00000005142a7c11 */ /* 0x000fe400090f14ff */
[----:B------:R-:W-:Y:S02]  /*2b40*/  IADD3 R36, P4, PT, R2, R23, RZ ;  /* 0x0000001702247210 */ /* 0x000fe40007f9e0ff */
[----:B------:R-:W4:Y:S01]  /*2b50*/  LDSM.16.M88.4 R20, [R3+0x380] ;  /* 0x000380000314783b */ /* 0x000f220000000200 */
[----:B------:R-:W-:Y:S02]  /*2b60*/  LOP3.LUT R0, R0, 0x3c, RZ, 0xfc, !PT ;  /* 0x0000003c00007812 */ /* 0x000fe400078efcff */
[C---:B------:R-:W-:Y:S02]  /*2b70*/  IADD3 R34, P0, PT, R2.reuse, R35, RZ ;  /* 0x0000002302227210 */ /* 0x040fe40007f1e0ff */
[----:B------:R-:W-:Y:S01]  /*2b80*/  IADD3 R38, P2, PT, R2, R39, RZ ;  /* 0x0000002702267210 */ /* 0x000fe20007f5e0ff */
[----:B------:R-:W-:Y:S01]  /*2b90*/  IMAD.SHL.U32 R0, R0, 0x40, RZ ;  /* 0x0000004000007824 */ /* 0x000fe200078e00ff */
[----:B------:R-:W-:Y:S01]  /*2ba0*/  LEA R39, P5, R37, UR4, 0x2 ;  /* 0x0000000425277c11 */ /* 0x000fe2000f8a10ff */
[----:B------:R-:W-:Y:S01]  /*2bb0*/  IMAD.X R35, RZ, RZ, R40, P0 ;  /* 0x000000ffff237224 */ /* 0x000fe200000e0628 */
[----:B------:R-:W-:-:S02]  /*2bc0*/  LEA.HI.X R41, R41, UR5, RZ, 0x2, P3 ;  /* 0x0000000529297c11 */ /* 0x000fc400098f14ff */
[----:B------:R-:W-:Y:S02]  /*2bd0*/  LEA R43, P6, R0, UR4, 0x2 ;  /* 0x00000004002b7c11 */ /* 0x000fe4000f8c10ff */
[C---:B------:R-:W-:Y:S01]  /*2be0*/  IADD3 R40, P0, PT, R2.reuse, R39, RZ ;  /* 0x0000002702287210 */ /* 0x040fe20007f1e0ff */
[----:B------:R-:W-:Y:S01]  /*2bf0*/  IMAD.X R39, RZ, RZ, R42, P2 ;  /* 0x000000ffff277224 */ /* 0x000fe200010e062a */
[----:B------:R-:W-:Y:S02]  /*2c00*/  IADD3 R42, P2, PT, R2, R43, RZ ;  /* 0x0000002b022a7210 */ /* 0x000fe40007f5e0ff */
[----:B------:R-:W-:Y:S01]  /*2c10*/  LEA.HI.X R2, R37, UR5, RZ, 0x2, P5 ;  /* 0x0000000525027c11 */ /* 0x000fe2000a8f14ff */
[----:B------:R-:W-:Y:S01]  /*2c20*/  IMAD.X R37, RZ, RZ, R41, P4 ;  /* 0x000000ffff257224 */ /* 0x000fe200020e0629 */
[----:B------:R-:W-:Y:S01]  /*2c30*/  LEA.HI.X R0, R0, UR5, RZ, 0x2, P6 ;  /* 0x0000000500007c11 */ /* 0x000fe2000b0f14ff */
[----:B0-----:R0:W-:Y:S02]  /*2c40*/  STG.E desc[UR14][R32.64], R16 ;  /* 0x0000001020007986 */ /* 0x0011e4000c10190e */
[----:B------:R-:W-:-:S02]  /*2c50*/  IMAD.X R41, RZ, RZ, R2, P0 ;  /* 0x000000ffff297224 */ /* 0x000fc400000e0602 */
[----:B------:R0:W-:Y:S01]  /*2c60*/  STG.E desc[UR14][R32.64+0x80], R17 ;  /* 0x0000801120007986 */ /* 0x0001e2000c10190e */
[----:B------:R-:W-:-:S03]  /*2c70*/  IMAD.X R43, RZ, RZ, R0, P2 ;  /* 0x000000ffff2b7224 */ /* 0x000fc600010e0600 */
[----:B------:R0:W-:Y:S04]  /*2c80*/  STG.E desc[UR14][R30.64], R18 ;  /* 0x000000121e007986 */ /* 0x0001e8000c10190e */
[----:B------:R0:W-:Y:S04]  /*2c90*/  STG.E desc[UR14][R30.64+0x80], R19 ;  /* 0x000080131e007986 */ /* 0x0001e8000c10190e */
[----:B-1----:R0:W-:Y:S04]  /*2ca0*/  STG.E desc[UR14][R28.64], R12 ;  /* 0x0000000c1c007986 */ /* 0x0021e8000c10190e */
[----:B------:R0:W-:Y:S04]  /*2cb0*/  STG.E desc[UR14][R28.64+0x80], R13 ;  /* 0x0000800d1c007986 */ /* 0x0001e8000c10190e */
[----:B------:R0:W-:Y:S04]  /*2cc0*/  STG.E desc[UR14][R26.64], R14 ;  /* 0x0000000e1a007986 */ /* 0x0001e8000c10190e */
[----:B------:R0:W-:Y:S04]  /*2cd0*/  STG.E desc[UR14][R26.64+0x80], R15 ;  /* 0x0000800f1a007986 */ /* 0x0001e8000c10190e */
[----:B--2---:R0:W-:Y:S04]  /*2ce0*/  STG.E desc[UR14][R24.64], R8 ;  /* 0x0000000818007986 */ /* 0x0041e8000c10190e */
[----:B------:R0:W-:Y:S04]  /*2cf0*/  STG.E desc[UR14][R24.64+0x80], R9 ;  /* 0x0000800918007986 */ /* 0x0001e8000c10190e */
[----:B------:R0:W-:Y:S04]  /*2d00*/  STG.E desc[UR14][R34.64], R10 ;  /* 0x0000000a22007986 */ /* 0x0001e8000c10190e */
[----:B------:R0:W-:Y:S04]  /*2d10*/  STG.E desc[UR14][R34.64+0x80], R11 ;  /* 0x0000800b22007986 */ /* 0x0001e8000c10190e */
[----:B---3--:R0:W-:Y:S04]  /*2d20*/  STG.E desc[UR14][R38.64], R4 ;  /* 0x0000000426007986 */ /* 0x0081e8000c10190e */
[----:B------:R0:W-:Y:S04]  /*2d30*/  STG.E desc[UR14][R38.64+0x80], R5 ;  /* 0x0000800526007986 */ /* 0x0001e8000c10190e */
[----:B------:R0:W-:Y:S04]  /*2d40*/  STG.E desc[UR14][R36.64], R6 ;  /* 0x0000000624007986 */ /* 0x0001e8000c10190e */
[----:B------:R0:W-:Y:S04]  /*2d50*/  STG.E desc[UR14][R36.64+0x80], R7 ;  /* 0x0000800724007986 */ /* 0x0001e8000c10190e */
[----:B----4-:R0:W-:Y:S04]  /*2d60*/  STG.E desc[UR14][R40.64], R20 ;  /* 0x0000001428007986 */ /* 0x0101e8000c10190e */
[----:B------:R0:W-:Y:S04]  /*2d70*/  STG.E desc[UR14][R40.64+0x80], R21 ;  /* 0x0000801528007986 */ /* 0x0001e8000c10190e */
[----:B------:R0:W-:Y:S04]  /*2d80*/  STG.E desc[UR14][R42.64], R22 ;  /* 0x000000162a007986 */ /* 0x0001e8000c10190e */
[----:B------:R0:W-:Y:S01]  /*2d90*/  STG.E desc[UR14][R42.64+0x80], R23 ;  /* 0x000080172a007986 */ /* 0x0001e2000c10190e */
[----:B------:R-:W-:Y:S06]  /*2da0*/  BAR.SYNC.DEFER_BLOCKING 0x0 ;  /* 0x0000000000007b1d */ /* 0x000fec0000010000 */
[----:B------:R-:W-:Y:S05]  /*2db0*/  @P1 BRA `(.L_x_8) ;  /* 0x00000000009c1947 */ /* 0x000fea0003800000 */
[----:B------:R-:W-:Y:S01]  /*2dc0*/  NOP ;  /* 0x0000000000007918 */ /* 0x000fe20000000000 */
[----:B------:R-:W-:Y:S01]  /*2dd0*/  UMOV UR4, 0x50 ;  /* 0x0000005000047882 */ /* 0x000fe20000000000 */
[----:B------:R-:W-:Y:S01]  /*2de0*/  IMAD.U32 R0, RZ, RZ, UR13 ;  /* 0x0000000dff007e24 */ /* 0x000fe2000f8e00ff */
[----:B------:R-:W-:Y:S01]  /*2df0*/  ULEA UR11, UR11, UR4, 0x18 ;  /* 0x000000040b0b7291 */ /* 0x000fe2000f8ec0ff */
[----:B------:R-:W-:Y:S02]  /*2e00*/  IMAD.MOV.U32 R3, RZ, RZ, 0x3 ;  /* 0x00000003ff037424 */ /* 0x000fe400078e00ff */
[----:B0-----:R-:W-:Y:S01]  /*2e10*/  IMAD.MOV.U32 R7, RZ, RZ, 0x1 ;  /* 0x00000001ff077424 */ /* 0x001fe200078e00ff */
[----:B------:R-:W-:-:S04]  /*2e20*/  LOP3.LUT R0, R0, 0xffff, RZ, 0xc0, !PT ;  /* 0x0000ffff00007812 */ /* 0x000fc800078ec0ff */
[----:B------:R-:W-:Y:S01]  /*2e30*/  SHF.R.U32.HI R0, RZ, 0x5, R0 ;  /* 0x00000005ff007819 */ /* 0x000fe20000011600 */
[----:B------:R-:W0:Y:S04]  /*2e40*/  LDS R5, [UR11] ;  /* 0x0000000bff057984 */ /* 0x000e280008000800 */
[----:B------:R-:W-:Y:S01]  /*2e50*/  VIADD R2, R0, 0x10 ;  /* 0x0000001000027836 */ /* 0x000fe20000000000 */
[----:B------:R-:W-:-:S04]  /*2e60*/  SHF.L.U32 R0, R3, R0, RZ ;  /* 0x0000000003007219 */ /* 0x000fc800000006ff */
[----:B------:R-:W-:-:S04]  /*2e70*/  SHF.L.U32 R3, R7, R2, RZ ;  /* 0x0000000207037219 */ /* 0x000fc800000006ff */
[----:B------:R-:W-:-:S04]  /*2e80*/  LOP3.LUT R0, R3, R0, RZ, 0xfc, !PT ;  /* 0x0000000003007212 */ /* 0x000fc800078efcff */
[C---:B------:R-:W-:Y:S02]  /*2e90*/  LOP3.LUT R2, R0.reuse, 0xffff, RZ, 0xc0, !PT ;  /* 0x0000ffff00027812 */ /* 0x040fe400078ec0ff */
[----:B0-----:R-:W-:-:S04]  /*2ea0*/  LOP3.LUT R3, R0, 0xffff, R5, 0x80, !PT ;  /* 0x0000ffff00037812 */ /* 0x001fc800078e8005 */
[----:B------:R-:W-:-:S13]  /*2eb0*/  ISETP.NE.AND P0, PT, R3, R2, PT ;  /* 0x000000020300720c */ /* 0x000fda0003f05270 */
[----:B------:R-:W-:Y:S05]  /*2ec0*/  @P0 BRA `(.L_x_9) ;  /* 0x0000000000500947 */ /* 0x000fea0003800000 */
[----:B------:R-:W-:Y:S02]  /*2ed0*/  SHF.R.U32.HI R5, RZ, 0x10, R5 ;  /* 0x00000010ff057819 */ /* 0x000fe40000011605 */
[----:B------:R-:W-:-:S04]  /*2ee0*/  SHF.R.U32.HI R2, RZ, 0x10, R0 ;  /* 0x00000010ff027819 */ /* 0x000fc80000011600 */
[----:B------:R-:W-:-:S04]  /*2ef0*/  LOP3.LUT R5, R5, R2, RZ, 0xc0, !PT ;  /* 0x0000000205057212 */ /* 0x000fc800078ec0ff */
[----:B------:R-:W-:-:S13]  /*2f00*/  ISETP.NE.AND P0, PT, R5, R2, PT ;  /* 0x000000020500720c */ /* 0x000fda0003f05270 */
[----:B------:R-:W-:Y:S05]  /*2f10*/  @P0 BRA `(.L_x_10) ;  /* 0x0000000000300947 */ /* 0x000fea0003800000 */
[----:B------:R-:W-:Y:S01]  /*2f20*/  R2UR UR4, R0 ;  /* 0x00000000000472ca */ /* 0x000fe200000e0000 */
[----:B------:R-:W-:Y:S01]  /*2f30*/  VOTEU.ANY UR5, UPT, PT ;  /* 0x0000000000057886 */ /* 0x000fe200038e0100 */
[----:B------:R-:W0:Y:S01]  /*2f40*/  S2R R0, SR_LANEID ;  /* 0x0000000000007919 */ /* 0x000e220000000000 */
[----:B------:R-:W-:-:S10]  /*2f50*/  UFLO.U32 UR5, UR5 ;  /* 0x00000005000572bd */ /* 0x000fd400080e0000 */
[----:B------:R-:W-:-:S06]  /*2f60*/  ULOP3.LUT UR4, URZ, UR4, URZ, 0x33, !UPT ;  /* 0x00000004ff047292 */ /* 0x000fcc000f8e33ff */
[----:B------:R-:W-:-:S04]  /*2f70*/  IMAD.U32 R2, RZ, RZ, UR4 ;  /* 0x00000004ff027e24 */ /* 0x000fc8000f8e00ff */
[----:B------:R-:W1:Y:S02]  /*2f80*/  REDUX UR6, R2 ;  /* 0x00000000020673c4 */ /* 0x000e640000000000 */
[----:B------:R2:W-:Y:S01]  /*2f90*/  UTCATOMSWS.AND URZ, UR4 ;  /* 0x0000000400ff79e3 */ /* 0x0005e20008000000 */
[----:B0-----:R-:W-:Y:S01]  /*2fa0*/  ISETP.EQ.U32.AND P0, PT, R0, UR5, PT ;  /* 0x0000000500007c0c */ /* 0x001fe2000bf02070 */
[----:B-1----:R-:W-:-:S12]  /*2fb0*/  IMAD.U32 R0, RZ, RZ, UR6 ;  /* 0x00000006ff007e24 */ /* 0x002fd8000f8e00ff */
[----:B------:R2:W-:Y:S01]  /*2fc0*/  @P0 ATOMS.AND RZ, [UR11], R0 ;  /* 0x00000000ffff098c */ /* 0x0005e2000a80000b */
[----:B------:R-:W-:Y:S05]  /*2fd0*/  BRA `(.L_x_8) ;  /* 0x0000000000147947 */ /* 0x000fea0003800000 */
.L_x_10:
[----:B------:R-:W-:-:S07]  /*2fe0*/  MOV R2, 0x3000 ;  /* 0x0000300000027802 */ /* 0x000fce0000000f00 */
[----:B------:R-:W-:Y:S05]  /*2ff0*/  CALL.REL.NOINC `($__internal_0_$__cuda_sm10x_tcgen05_guardrail_trap_col_being_dealloced_not_returned_by_alloc) ;  /* 0x0000000000207944 */ /* 0x000fea0003c00000 */
[----:B------:R-:W-:Y:S05]  /*3000*/  BRA `(.L_x_8) ;  /* 0x0000000000087947 */ /* 0x000fea0003800000 */
.L_x_9:
[----:B------:R-:W-:-:S07]  /*3010*/  MOV R2, 0x3030 ;  /* 0x0000303000027802 */ /* 0x000fce0000000f00 */
[----:B------:R-:W-:Y:S05]  /*3020*/  CALL.REL.NOINC `($__internal_2_$__cuda_sm10x_tcgen05_guardrail_trap_unallocated_columns_being_dealloced) ;  /* 0x00000000002c7944 */ /* 0x000fea0003c00000 */
.L_x_8:
[----:B------:R-:W-:Y:S01]  /*3030*/  NOP ;  /* 0x0000000000007918 */ /* 0x000fe20000000000 */
[----:B--2---:R-:W-:Y:S05]  /*3040*/  EXIT ;  /* 0x000000000000794d */ /* 0x004fea0003800000 */
.L_x_7:
[----:B------:R-:W0:Y:S02]  /*3050*/  SYNCS.PHASECHK.TRANS64.TRYWAIT P0, [UR12+0x8000], RZ ;  /* 0x008000ffff0075a7 */ /* 0x000e24000800110c */
[----:B0-----:R-:W-:Y:S05]  /*3060*/  @!P0 BRA `(.L_x_7) ;  /* 0xfffffffc00f88947 */ /* 0x001fea000383ffff */
[----:B------:R-:W-:Y:S05]  /*3070*/  BRA `(.L_x_11) ;  /* 0xfffffff000947947 */ /* 0x000fea000383ffff */
        .weak           $__internal_0_$__cuda_sm10x_tcgen05_guardrail_trap_col_being_dealloced_not_returned_by_alloc
        .type           $__internal_0_$__cuda_sm10x_tcgen05_guardrail_trap_col_being_dealloced_not_returned_by_alloc,@function
        .size           $__internal_0_$__cuda_sm10x_tcgen05_guardrail_trap_col_being_dealloced_not_returned_by_alloc,($__internal_1_$__cuda_sm10x_tcgen05_guardrail_trap_phase_invalid_during_alloc - $__internal_0_$__cuda_sm10x_tcgen05_guardrail_trap_col_being_dealloced_not_returned_by_alloc)
$__internal_0_$__cuda_sm10x_tcgen05_guardrail_trap_col_being_dealloced_not_returned_by_alloc:
[----:B------:R-:W-:Y:S05]  /*3080*/  BPT.TRAP 0x1 ;  /* 0x000000040000795c */ /* 0x000fea0000300000 */
[----:B------:R-:W-:-:S04]  /*3090*/  IMAD.MOV.U32 R3, RZ, RZ, 0x0 ;  /* 0x00000000ff037424 */ /* 0x000fc800078e00ff */
[----:B------:R-:W-:Y:S05]  /*30a0*/  RET.REL.NODEC R2 `(gluon_mma) ;  /* 0xffffffcc02d47950 */ /* 0x000fea0003c3ffff */
        .weak           $__internal_1_$__cuda_sm10x_tcgen05_guardrail_trap_phase_invalid_during_alloc
        .type           $__internal_1_$__cuda_sm10x_tcgen05_guardrail_trap_phase_invalid_during_alloc,@function
        .size           $__internal_1_$__cuda_sm10x_tcgen05_guardrail_trap_phase_invalid_during_alloc,($__internal_2_$__cuda_sm10x_tcgen05_guardrail_trap_unallocated_columns_being_dealloced - $__internal_1_$__cuda_sm10x_tcgen05_guardrail_trap_phase_invalid_during_alloc)
$__internal_1_$__cuda_sm10x_tcgen05_guardrail_trap_phase_invalid_during_alloc:
[----:B------:R-:W-:Y:S05]  /*30b0*/  BPT.TRAP 0x1 ;  /* 0x000000040000795c */ /* 0x000fea0000300000 */
[----:B------:R-:W-:-:S04]  /*30c0*/  IMAD.MOV.U32 R3, RZ, RZ, 0x0 ;  /* 0x00000000ff037424 */ /* 0x000fc800078e00ff */
[----:B------:R-:W-:Y:S05]  /*30d0*/  RET.REL.NODEC R2 `(gluon_mma) ;  /* 0xffffffcc02c87950 */ /* 0x000fea0003c3ffff */
        .weak           $__internal_2_$__cuda_sm10x_tcgen05_guardrail_trap_unallocated_columns_being_dealloced
        .type           $__internal_2_$__cuda_sm10x_tcgen05_guardrail_trap_unallocated_columns_being_dealloced,@function
        .size           $__internal_2_$__cuda_sm10x_tcgen05_guardrail_trap_unallocated_columns_being_dealloced,(.L_x_15 - $__internal_2_$__cuda_sm10x_tcgen05_guardrail_trap_unallocated_columns_being_dealloced)
$__internal_2_$__cuda_sm10x_tcgen05_guardrail_trap_unallocated_columns_being_dealloced:
[----:B------:R-:W-:Y:S05]  /*30e0*/  BPT.TRAP 0x1 ;  /* 0x000000040000795c */ /* 0x000fea0000300000 */
[----:B------:R-:W-:-:S04]  /*30f0*/  IMAD.MOV.U32 R3, RZ, RZ, 0x0 ;  /* 0x00000000ff037424 */ /* 0x000fc800078e00ff */
[----:B------:R-:W-:Y:S05]  /*3100*/  RET.REL.NODEC R2 `(gluon_mma) ;  /* 0xffffffcc02bc7950 */ /* 0x000fea0003c3ffff */
.L_x_12:
[----:B------:R-:W-:-:S00]  /*3110*/  BRA `(.L_x_12) ;  /* 0xfffffffc00fc7947 */ /* 0x000fc0000383ffff */
[----:B------:R-:W-:-:S00]  /*3120*/  NOP ;  /* 0x0000000000007918 */ /* 0x000fc00000000000 */
        /* <DEDUP_REMOVED lines=13> */
.L_x_15:


//--------------------- .nv.shared.gluon_mma      --------------------------
	.section	.nv.shared.gluon_mma,"aw",@nobits
	.sectionflags	@""
	.align	16
	.zero		1024


//--------------------- .nv.shared.reserved.0     --------------------------
	.section	.nv.shared.reserved.0,"aw",@nobits
	.align	8
	.weak		__nv_reservedSMEM_offset_0_alias
	.size		__nv_reservedSMEM_offset_0_alias, 0, 64
	.other		__nv_reservedSMEM_offset_0_alias,@"STO_CUDA_RESERVED_SHARED STV_DEFAULT"
__nv_reservedSMEM_offset_0_alias:
	.zero		0
.nv.shared.reserved.0:
	.zero		64
	.weak		__nv_reservedSMEM_allocation_phase
	.type		__nv_reservedSMEM_allocation_phase,@object
	.size		__nv_reservedSMEM_allocation_phase,(.L_0 - __nv_reservedSMEM_allocation_phase)
__nv_reservedSMEM_allocation_phase:
	.zero		1
.L_0:
	.zero		7
	.weak		__nv_reservedSMEM_devtool_atexit_pc
	.type		__nv_reservedSMEM_devtool_atexit_pc,@object
	.size		__nv_reservedSMEM_devtool_atexit_pc,(__nv_reservedSMEM_allocation_mask - __nv_reservedSMEM_devtool_atexit_pc)
__nv_reservedSMEM_devtool_atexit_pc:
	.zero		8
	.weak		__nv_reservedSMEM_allocation_mask
	.type		__nv_reservedSMEM_allocation_mask,@object
	.size		__nv_reservedSMEM_allocation_mask,(.L_2 - __nv_reservedSMEM_allocation_mask)
__nv_reservedSMEM_allocation_mask:
	.zero		4
.L_2:


//--------------------- .nv.constant0.gluon_mma   --------------------------
	.section	.nv.constant0.gluon_mma,"a",@progbits
	.sectionflags	@""
	.align	4
.nv.constant0.gluon_mma:
	.zero		936


//--------------------- SYMBOLS --------------------------

	.type		.nv.reservedSmem.offset0,@object
	.size		.nv.reservedSmem.offset0,0x4
	.type		.nv.reservedSmem.cap,@object
	.size		.nv.reservedSmem.cap,0x4
